// auto-generated by cutlass_sweep.gemm — config: {"arch": "sm_90", "cluster_m": 1, "cluster_n": 1, "dtype": "int8", "dtype_b": "int8", "layout": "nt", "stages": 0, "tile_k": 128, "tile_m": 256, "tile_n": 128}
#include "cutlass/cutlass.h"
#include "cutlass/gemm/collective/collective_builder.hpp"
#include "cutlass/gemm/device/gemm_universal_adapter.h"
#include "cutlass/gemm/kernel/gemm_universal.hpp"
#include "cutlass/epilogue/collective/collective_builder.hpp"

using ElemA = int8_t;
using ElemB = int8_t;
using ElemCD = int8_t;
using Acc  = int32_t;
using TileShape    = cute::Shape<cute::_256, cute::_128, cute::_128>;
using ClusterShape = cute::Shape<cute::_1, cute::_1, cute::_1>;

using CollectiveEpilogue = typename cutlass::epilogue::collective::CollectiveBuilder<
    cutlass::arch::Sm90, cutlass::arch::OpClassTensorOp,
    TileShape, ClusterShape,
    cutlass::epilogue::collective::EpilogueTileAuto,
    Acc, Acc,
    ElemCD, cutlass::layout::RowMajor, 128 / cutlass::sizeof_bits<ElemCD>::value,
    ElemCD, cutlass::layout::RowMajor, 128 / cutlass::sizeof_bits<ElemCD>::value,
    cutlass::epilogue::collective::EpilogueScheduleAuto
  >::CollectiveOp;

using CollectiveMainloop = typename cutlass::gemm::collective::CollectiveBuilder<
    cutlass::arch::Sm90, cutlass::arch::OpClassTensorOp,
    ElemA, cutlass::layout::RowMajor, 128 / cutlass::sizeof_bits<ElemA>::value,
    ElemB, cutlass::layout::ColumnMajor, 128 / cutlass::sizeof_bits<ElemB>::value,
    Acc,
    TileShape, ClusterShape,
    cutlass::gemm::collective::StageCountAutoCarveout<static_cast<int>(sizeof(typename CollectiveEpilogue::SharedStorage))>,
    cutlass::gemm::collective::KernelScheduleAuto
  >::CollectiveOp;

using GemmKernel = cutlass::gemm::kernel::GemmUniversal<
    cute::Shape<int,int,int,int>,
    CollectiveMainloop,
    CollectiveEpilogue
>;
using Gemm = cutlass::gemm::device::GemmUniversalAdapter<GemmKernel>;

// Force the device kernel symbol into the cubin without needing a host main.
auto* _anchor = &cutlass::device_kernel<GemmKernel>;


// ===== COMPILED SASS (sm_90a) =====

	.target	sm_90a

	.elftype	@"ET_EXEC"


//--------------------- .note.nv.tkinfo           --------------------------
	.section	.note.nv.tkinfo,"",@"SHT_NOTE"
	.sectionflags	@"SHF_NOTE_NV_TKINFO"
	.tkinfo
        /*0018*/ 	.word	0x00000002
        /*0030*/ 	.string	""
        /*0030*/ 	.string	"ptxas"
        /*0030*/ 	.string	"Cuda compilation tools, release 13.0, V13.0.88"
        /*0030*/ 	.string	"Build cuda_13.0.r13.0/compiler.36424714_0"
        /*0030*/ 	.string	"-arch sm_90a -m 64 "



//--------------------- .note.nv.cuinfo           --------------------------
	.section	.note.nv.cuinfo,"",@"SHT_NOTE"
	.sectionflags	@"SHF_NOTE_NV_CUINFO"
        /*0018*/ 	.short	0x0002
        /*001a*/ 	.short	0x005a
        /*001c*/ 	.short	0x0082
	.zero		2


//--------------------- .nv.info                  --------------------------
	.section	.nv.info,"",@"SHT_CUDA_INFO"
	.align	4


	//----- nvinfo : EIATTR_REGCOUNT
	.align		4
        /*0000*/ 	.byte	0x04, 0x2f
        /*0002*/ 	.short	(.L_15 - .L_14)
	.align		4
.L_14:
        /*0004*/ 	.word	index@(_ZN7cutlass13device_kernelINS_4gemm6kernel13GemmUniversalIN4cute5tupleIJiiiiEEENS1_10collective13CollectiveMmaINS1_34MainloopSm90TmaGmmaWarpSpecializedILi4ENS5_IJNS4_1CILi1EEESB_SB_EEENS1_35KernelTmaWarpSpecializedCooperativeEEENS5_IJNSA_ILi256EEENSA_ILi128EEESG_EEEaNS5_IJlSB_lEEEaSI_NS4_8TiledMMAINS4_8MMA_AtomIJNS4_4SM904GMMA27MMA_64x128x32_S32S8S8_SS_TNEEEENS4_6LayoutINS5_IJNSA_ILi2EEESB_SB_EEENS5_IJSB_NSA_ILi0EEESS_EEEEENS5_IJNS4_10UnderscoreESV_SV_EEEEENS4_13SM90_TMA_LOADENS4_14ComposedLayoutINS4_7SwizzleILi3ELi4ELi3EEENS4_18smem_ptr_flag_bitsILi8EEENSP_INS5_IJNSA_ILi8EEESG_EEENS5_IJSG_SB_EEEEEEEvNS4_8identityESY_S18_vS19_EENS_8epilogue10collective6detail29Sm90TmaWarpSpecializedAdapterINS1C_15DefaultEpilogueIaSI_SI_NS1B_6thread17LinearCombinationIaLi1EiiLNS1G_9ScaleType4KindE0ELNS_15FloatRoundStyleE2EaEENS1_15EpilogueDefaultEEEEEvvEEEEvNT_6ParamsE)
        /*0008*/ 	.word	0x000000a8


	//----- nvinfo : EIATTR_FRAME_SIZE
	.align		4
.L_15:
        /*000c*/ 	.byte	0x04, 0x11
        /*000e*/ 	.short	(.L_17 - .L_16)
	.align		4
.L_16:
        /*0010*/ 	.word	index@(_ZN7cutlass13device_kernelINS_4gemm6kernel13GemmUniversalIN4cute5tupleIJiiiiEEENS1_10collective13CollectiveMmaINS1_34MainloopSm90TmaGmmaWarpSpecializedILi4ENS5_IJNS4_1CILi1EEESB_SB_EEENS1_35KernelTmaWarpSpecializedCooperativeEEENS5_IJNSA_ILi256EEENSA_ILi128EEESG_EEEaNS5_IJlSB_lEEEaSI_NS4_8TiledMMAINS4_8MMA_AtomIJNS4_4SM904GMMA27MMA_64x128x32_S32S8S8_SS_TNEEEENS4_6LayoutINS5_IJNSA_ILi2EEESB_SB_EEENS5_IJSB_NSA_ILi0EEESS_EEEEENS5_IJNS4_10UnderscoreESV_SV_EEEEENS4_13SM90_TMA_LOADENS4_14ComposedLayoutINS4_7SwizzleILi3ELi4ELi3EEENS4_18smem_ptr_flag_bitsILi8EEENSP_INS5_IJNSA_ILi8EEESG_EEENS5_IJSG_SB_EEEEEEEvNS4_8identityESY_S18_vS19_EENS_8epilogue10collective6detail29Sm90TmaWarpSpecializedAdapterINS1C_15DefaultEpilogueIaSI_SI_NS1B_6thread17LinearCombinationIaLi1EiiLNS1G_9ScaleType4KindE0ELNS_15FloatRoundStyleE2EaEENS1_15EpilogueDefaultEEEEEvvEEEEvNT_6ParamsE)
        /*0014*/ 	.word	0x00000000


	//----- nvinfo : EIATTR_MIN_STACK_SIZE
	.align		4
.L_17:
        /*0018*/ 	.byte	0x04, 0x12
        /*001a*/ 	.short	(.L_19 - .L_18)
	.align		4
.L_18:
        /*001c*/ 	.word	index@(_ZN7cutlass13device_kernelINS_4gemm6kernel13GemmUniversalIN4cute5tupleIJiiiiEEENS1_10collective13CollectiveMmaINS1_34MainloopSm90TmaGmmaWarpSpecializedILi4ENS5_IJNS4_1CILi1EEESB_SB_EEENS1_35KernelTmaWarpSpecializedCooperativeEEENS5_IJNSA_ILi256EEENSA_ILi128EEESG_EEEaNS5_IJlSB_lEEEaSI_NS4_8TiledMMAINS4_8MMA_AtomIJNS4_4SM904GMMA27MMA_64x128x32_S32S8S8_SS_TNEEEENS4_6LayoutINS5_IJNSA_ILi2EEESB_SB_EEENS5_IJSB_NSA_ILi0EEESS_EEEEENS5_IJNS4_10UnderscoreESV_SV_EEEEENS4_13SM90_TMA_LOADENS4_14ComposedLayoutINS4_7SwizzleILi3ELi4ELi3EEENS4_18smem_ptr_flag_bitsILi8EEENSP_INS5_IJNSA_ILi8EEESG_EEENS5_IJSG_SB_EEEEEEEvNS4_8identityESY_S18_vS19_EENS_8epilogue10collective6detail29Sm90TmaWarpSpecializedAdapterINS1C_15DefaultEpilogueIaSI_SI_NS1B_6thread17LinearCombinationIaLi1EiiLNS1G_9ScaleType4KindE0ELNS_15FloatRoundStyleE2EaEENS1_15EpilogueDefaultEEEEEvvEEEEvNT_6ParamsE)
        /*0020*/ 	.word	0x00000000
.L_19:


//--------------------- .nv.compat                --------------------------
	.section	.nv.compat,"",@"SHT_CUDA_COMPAT_INFO"
	.align	4
        /*0000*/ 	.byte	0x02, 0x09, 0x01, 0x00, 0x02, 0x02, 0x04, 0x00, 0x02, 0x05, 0x05, 0x00, 0x03, 0x07, 0x01, 0x01
        /*0010*/ 	.byte	0x02, 0x03, 0x01, 0x00, 0x02, 0x06, 0x01, 0x00, 0x04, 0x0b, 0x08, 0x00, 0x00, 0x00, 0x00, 0x00
        /*0020*/ 	.byte	0x00, 0x00, 0x00, 0x00


//--------------------- .nv.info._ZN7cutlass13device_kernelINS_4gemm6kernel13GemmUniversalIN4cute5tupleIJiiiiEEENS1_10collective13CollectiveMmaINS1_34MainloopSm90TmaGmmaWarpSpecializedILi4ENS5_IJNS4_1CILi1EEESB_SB_EEENS1_35KernelTmaWarpSpecializedCooperativeEEENS5_IJNSA_ILi256EEENSA_ILi128EEESG_EEEaNS5_IJlSB_lEEEaSI_NS4_8TiledMMAINS4_8MMA_AtomIJNS4_4SM904GMMA27MMA_64x128x32_S32S8S8_SS_TNEEEENS4_6LayoutINS5_IJNSA_ILi2EEESB_SB_EEENS5_IJSB_NSA_ILi0EEESS_EEEEENS5_IJNS4_10UnderscoreESV_SV_EEEEENS4_13SM90_TMA_LOADENS4_14ComposedLayoutINS4_7SwizzleILi3ELi4ELi3EEENS4_18smem_ptr_flag_bitsILi8EEENSP_INS5_IJNSA_ILi8EEESG_EEENS5_IJSG_SB_EEEEEEEvNS4_8identityESY_S18_vS19_EENS_8epilogue10collective6detail29Sm90TmaWarpSpecializedAdapterINS1C_15DefaultEpilogueIaSI_SI_NS1B_6thread17LinearCombinationIaLi1EiiLNS1G_9ScaleType4KindE0ELNS_15FloatRoundStyleE2EaEENS1_15EpilogueDefaultEEEEEvvEEEEvNT_6ParamsE --------------------------
	.section	.nv.info._ZN7cutlass13device_kernelINS_4gemm6kernel13GemmUniversalIN4cute5tupleIJiiiiEEENS1_10collective13CollectiveMmaINS1_34MainloopSm90TmaGmmaWarpSpecializedILi4ENS5_IJNS4_1CILi1EEESB_SB_EEENS1_35KernelTmaWarpSpecializedCooperativeEEENS5_IJNSA_ILi256EEENSA_ILi128EEESG_EEEaNS5_IJlSB_lEEEaSI_NS4_8TiledMMAINS4_8MMA_AtomIJNS4_4SM904GMMA27MMA_64x128x32_S32S8S8_SS_TNEEEENS4_6LayoutINS5_IJNSA_ILi2EEESB_SB_EEENS5_IJSB_NSA_ILi0EEESS_EEEEENS5_IJNS4_10UnderscoreESV_SV_EEEEENS4_13SM90_TMA_LOADENS4_14ComposedLayoutINS4_7SwizzleILi3ELi4ELi3EEENS4_18smem_ptr_flag_bitsILi8EEENSP_INS5_IJNSA_ILi8EEESG_EEENS5_IJSG_SB_EEEEEEEvNS4_8identityESY_S18_vS19_EENS_8epilogue10collective6detail29Sm90TmaWarpSpecializedAdapterINS1C_15DefaultEpilogueIaSI_SI_NS1B_6thread17LinearCombinationIaLi1EiiLNS1G_9ScaleType4KindE0ELNS_15FloatRoundStyleE2EaEENS1_15EpilogueDefaultEEEEEvvEEEEvNT_6ParamsE,"",@"SHT_CUDA_INFO"
	.sectionflags	@""
	.align	4


	//----- nvinfo : EIATTR_CUDA_API_VERSION
	.align		4
        /*0000*/ 	.byte	0x04, 0x37
        /*0002*/ 	.short	(.L_21 - .L_20)
.L_20:
        /*0004*/ 	.word	0x00000082


	//----- nvinfo : EIATTR_KPARAM_INFO
	.align		4
.L_21:
        /*0008*/ 	.byte	0x04, 0x17
        /*000a*/ 	.short	(.L_23 - .L_22)
.L_22:
        /*000c*/ 	.word	0x00000000
        /*0010*/ 	.short	0x0000
        /*0012*/ 	.short	0x0070
        /*0014*/ 	.byte	0x00, 0xf0, 0x01, 0x10


	//----- nvinfo : EIATTR_SPARSE_MMA_MASK
	.align		4
.L_23:
        /*0018*/ 	.byte	0x03, 0x50
        /*001a*/ 	.short	0x0000


	//----- nvinfo : EIATTR_MAXREG_COUNT
	.align		4
        /*001c*/ 	.byte	0x03, 0x1b
        /*001e*/ 	.short	0x00a8


	//----- nvinfo : EIATTR_NUM_BARRIERS
	.align		4
        /*0020*/ 	.byte	0x02, 0x4c
        /*0022*/ 	.byte	0x01
	.zero		1


	//----- nvinfo : EIATTR_EXTERNS
	.align		4
        /*0024*/ 	.byte	0x04, 0x0f
        /*0026*/ 	.short	(.L_25 - .L_24)


	//   ....[0]....
	.align		4
.L_24:
        /*0028*/ 	.word	index@(__assertfail)


	//----- nvinfo : EIATTR_MERCURY_ISA_VERSION
	.align		4
.L_25:
        /*002c*/ 	.byte	0x03, 0x5f
        /*002e*/ 	.short	0x0101


	//----- nvinfo : EIATTR_INT_WARP_WIDE_INSTR_OFFSETS
	.align		4
        /*0030*/ 	.byte	0x04, 0x31
        /*0032*/ 	.short	(.L_27 - .L_26)


	//   ....[0]....
.L_26:
        /*0034*/ 	.word	0x000003b0


	//   ....[1]....
        /*0038*/ 	.word	0x000003e0


	//   ....[2]....
        /*003c*/ 	.word	0x000004c0


	//----- nvinfo : EIATTR_COOP_GROUP_MASK_REGIDS
	.align		4
.L_27:
        /*0040*/ 	.byte	0x04, 0x29
        /*0042*/ 	.short	(.L_29 - .L_28)


	//   ....[0]....
.L_28:
        /*0044*/ 	.word	0xffffffff


	//   ....[1]....
        /*0048*/ 	.word	0xffffffff


	//   ....[2]....
        /*004c*/ 	.word	0xffffffff


	//   ....[3]....
        /*0050*/ 	.word	0xffffffff


	//   ....[4]....
        /*0054*/ 	.word	0xffffffff


	//----- nvinfo : EIATTR_COOP_GROUP_INSTR_OFFSETS
	.align		4
.L_29:
        /*0058*/ 	.byte	0x04, 0x28
        /*005a*/ 	.short	(.L_31 - .L_30)


	//   ....[0]....
.L_30:
        /*005c*/ 	.word	0x00000060


	//   ....[1]....
        /*0060*/ 	.word	0x00000070


	//   ....[2]....
        /*0064*/ 	.word	0x00000130


	//   ....[3]....
        /*0068*/ 	.word	0x000002c0


	//   ....[4]....
        /*006c*/ 	.word	0x00000f70


	//----- nvinfo : EIATTR_REG_RECONFIG
	.align		4
.L_31:
        /*0070*/ 	.byte	0x01, 0x54
	.zero		2


	//----- nvinfo : EIATTR_SYSCALL_OFFSETS
	.align		4
        /*0074*/ 	.byte	0x04, 0x46
        /*0076*/ 	.short	(.L_33 - .L_32)


	//   ....[0]....
.L_32:
        /*0078*/ 	.word	0x00001140


	//----- nvinfo : EIATTR_MBARRIER_INSTR_OFFSETS
	.align		4
.L_33:
        /*007c*/ 	.byte	0x04, 0x39
        /*007e*/ 	.short	(.L_35 - .L_34)


	//   ....[0]....
.L_34:
        /*0080*/ 	.word	0x00000230
        /*0084*/ 	.word	0x000000ff
        /*0088*/ 	.word	0x00000000
        /*008c*/ 	.short	0x0100
        /*008e*/ 	.byte	0x08
	.zero		1


	//   ....[1]....
        /*0090*/ 	.word	0x00000240
        /*0094*/ 	.word	0x000000ff
        /*0098*/ 	.word	0x00000020
        /*009c*/ 	.short	0x0100
        /*009e*/ 	.byte	0x08
	.zero		1


	//   ....[2]....
        /*00a0*/ 	.word	0x00000250
        /*00a4*/ 	.word	0x000000ff
        /*00a8*/ 	.word	0x00000008
        /*00ac*/ 	.short	0x0100
        /*00ae*/ 	.byte	0x08
	.zero		1


	//   ....[3]....
        /*00b0*/ 	.word	0x00000260
        /*00b4*/ 	.word	0x000000ff
        /*00b8*/ 	.word	0x00000028
        /*00bc*/ 	.short	0x0100
        /*00be*/ 	.byte	0x08
	.zero		1


	//   ....[4]....
        /*00c0*/ 	.word	0x00000270
        /*00c4*/ 	.word	0x000000ff
        /*00c8*/ 	.word	0x00000010
        /*00cc*/ 	.short	0x0100
        /*00ce*/ 	.byte	0x08
	.zero		1


	//   ....[5]....
        /*00d0*/ 	.word	0x00000280
        /*00d4*/ 	.word	0x000000ff
        /*00d8*/ 	.word	0x00000030
        /*00dc*/ 	.short	0x0100
        /*00de*/ 	.byte	0x08
	.zero		1


	//   ....[6]....
        /*00e0*/ 	.word	0x00000290
        /*00e4*/ 	.word	0x000000ff
        /*00e8*/ 	.word	0x00000018
        /*00ec*/ 	.short	0x0100
        /*00ee*/ 	.byte	0x08
	.zero		1


	//   ....[7]....
        /*00f0*/ 	.word	0x000002a0
        /*00f4*/ 	.word	0x000000ff
        /*00f8*/ 	.word	0x00000038
        /*00fc*/ 	.short	0x0100
        /*00fe*/ 	.byte	0x08
	.zero		1


	//   ....[8]....
        /*0100*/ 	.word	0x00000530
        /*0104*/ 	.word	0x000000ff
        /*0108*/ 	.word	0x00000050
        /*010c*/ 	.short	0x0100
        /*010e*/ 	.byte	0x06
	.zero		1


	//   ....[9]....
        /*0110*/ 	.word	0x00000590
        /*0114*/ 	.word	0x000000ff
        /*0118*/ 	.word	0x00000058
        /*011c*/ 	.short	0x0100
        /*011e*/ 	.byte	0x06
	.zero		1


	//   ....[10]....
        /*0120*/ 	.word	0x00001210
        /*0124*/ 	.word	0x00000003
        /*0128*/ 	.word	0x00000000
        /*012c*/ 	.short	0x010a
        /*012e*/ 	.byte	0x3f
	.zero		1


	//   ....[11]....
        /*0130*/ 	.word	0x00001250
        /*0134*/ 	.word	0x00000003
        /*0138*/ 	.word	0x00000000
        /*013c*/ 	.short	0x010a
        /*013e*/ 	.byte	0x3f
	.zero		1


	//   ....[12]....
        /*0140*/ 	.word	0x00001750
        /*0144*/ 	.word	0x00000005
        /*0148*/ 	.word	0x00000000
        /*014c*/ 	.short	0x010a
        /*014e*/ 	.byte	0x3f
	.zero		1


	//   ....[13]....
        /*0150*/ 	.word	0x00001790
        /*0154*/ 	.word	0x00000005
        /*0158*/ 	.word	0x00000000
        /*015c*/ 	.short	0x010a
        /*015e*/ 	.byte	0x3f
	.zero		1


	//   ....[14]....
        /*0160*/ 	.word	0x00001b30
        /*0164*/ 	.word	0x00000004
        /*0168*/ 	.word	0x00000000
        /*016c*/ 	.short	0x0101
        /*016e*/ 	.byte	0x3f
	.zero		1


	//   ....[15]....
        /*0170*/ 	.word	0x00001cf0
        /*0174*/ 	.word	0x00000000
        /*0178*/ 	.word	0x00000000
        /*017c*/ 	.short	0x0101
        /*017e*/ 	.byte	0x3f
	.zero		1


	//   ....[16]....
        /*0180*/ 	.word	0x000093d0
        /*0184*/ 	.word	0x0000000c
        /*0188*/ 	.word	0x00000020
        /*018c*/ 	.short	0x010a
        /*018e*/ 	.byte	0x3f
	.zero		1


	//   ....[17]....
        /*0190*/ 	.word	0x00009790
        /*0194*/ 	.word	0x00000005
        /*0198*/ 	.word	0x00000058
        /*019c*/ 	.short	0x0101
        /*019e*/ 	.byte	0x3f
	.zero		1


	//   ....[18]....
        /*01a0*/ 	.word	0x00009e90
        /*01a4*/ 	.word	0x00000007
        /*01a8*/ 	.word	0x00000000
        /*01ac*/ 	.short	0x010a
        /*01ae*/ 	.byte	0x3f
	.zero		1


	//   ....[19]....
        /*01b0*/ 	.word	0x00009f10
        /*01b4*/ 	.word	0x00000006
        /*01b8*/ 	.word	0x00000000
        /*01bc*/ 	.short	0x010a
        /*01be*/ 	.byte	0x3f
	.zero		1


	//   ....[20]....
        /*01c0*/ 	.word	0x00009fa0
        /*01c4*/ 	.word	0x00000007
        /*01c8*/ 	.word	0x00000000
        /*01cc*/ 	.short	0x010a
        /*01ce*/ 	.byte	0x3f
	.zero		1


	//   ....[21]....
        /*01d0*/ 	.word	0x0000a030
        /*01d4*/ 	.word	0x00000005
        /*01d8*/ 	.word	0x00000000
        /*01dc*/ 	.short	0x010a
        /*01de*/ 	.byte	0x3f
	.zero		1


	//   ....[22]....
        /*01e0*/ 	.word	0x0000a090
        /*01e4*/ 	.word	0x00000003
        /*01e8*/ 	.word	0x00000000
        /*01ec*/ 	.short	0x010a
        /*01ee*/ 	.byte	0x3f
	.zero		1


	//   ....[23]....
        /*01f0*/ 	.word	0x0000a0e0
        /*01f4*/ 	.word	0x00000005
        /*01f8*/ 	.word	0x00000000
        /*01fc*/ 	.short	0x010a
        /*01fe*/ 	.byte	0x3f
	.zero		1


	//   ....[24]....
        /*0200*/ 	.word	0x0000a1b0
        /*0204*/ 	.word	0x0000000c
        /*0208*/ 	.word	0x00000020
        /*020c*/ 	.short	0x010a
        /*020e*/ 	.byte	0x3f
	.zero		1


	//   ....[25]....
        /*0210*/ 	.word	0x0000a280
        /*0214*/ 	.word	0x00000007
        /*0218*/ 	.word	0x00000000
        /*021c*/ 	.short	0x010a
        /*021e*/ 	.byte	0x3f
	.zero		1


	//   ....[26]....
        /*0220*/ 	.word	0x0000a2d0
        /*0224*/ 	.word	0x00000006
        /*0228*/ 	.word	0x00000000
        /*022c*/ 	.short	0x010a
        /*022e*/ 	.byte	0x3f
	.zero		1


	//   ....[27]....
        /*0230*/ 	.word	0x0000a320
        /*0234*/ 	.word	0x00000007
        /*0238*/ 	.word	0x00000000
        /*023c*/ 	.short	0x010a
        /*023e*/ 	.byte	0x3f
	.zero		1


	//----- nvinfo : EIATTR_NUM_MBARRIERS
	.align		4
.L_35:
        /*0240*/ 	.byte	0x03, 0x38
        /*0242*/ 	.short	0x000a


	//----- nvinfo : EIATTR_EXIT_INSTR_OFFSETS
	.align		4
        /*0244*/ 	.byte	0x04, 0x1c
        /*0246*/ 	.short	(.L_37 - .L_36)


	//   ....[0]....
.L_36:
        /*0248*/ 	.word	0x000005e0


	//   ....[1]....
        /*024c*/ 	.word	0x00000eb0


	//   ....[2]....
        /*0250*/ 	.word	0x00008a40


	//   ....[3]....
        /*0254*/ 	.word	0x00009070


	//   ....[4]....
        /*0258*/ 	.word	0x0000a080


	//----- nvinfo : EIATTR_MAX_THREADS
	.align		4
.L_37:
        /*025c*/ 	.byte	0x04, 0x05
        /*025e*/ 	.short	(.L_39 - .L_38)
.L_38:
        /*0260*/ 	.word	0x00000180
        /*0264*/ 	.word	0x00000001
        /*0268*/ 	.word	0x00000001


	//----- nvinfo : EIATTR_CRS_STACK_SIZE
	.align		4
.L_39:
        /*026c*/ 	.byte	0x04, 0x1e
        /*026e*/ 	.short	(.L_41 - .L_40)
.L_40:
        /*0270*/ 	.word	0x00000000


	//----- nvinfo : EIATTR_CBANK_PARAM_SIZE
	.align		4
.L_41:
        /*0274*/ 	.byte	0x03, 0x19
        /*0276*/ 	.short	0x0470


	//----- nvinfo : EIATTR_PARAM_CBANK
	.align		4
        /*0278*/ 	.byte	0x04, 0x0a
        /*027a*/ 	.short	(.L_43 - .L_42)
	.align		4
.L_42:
        /*027c*/ 	.word	index@(.nv.constant0._ZN7cutlass13device_kernelINS_4gemm6kernel13GemmUniversalIN4cute5tupleIJiiiiEEENS1_10collective13CollectiveMmaINS1_34MainloopSm90TmaGmmaWarpSpecializedILi4ENS5_IJNS4_1CILi1EEESB_SB_EEENS1_35KernelTmaWarpSpecializedCooperativeEEENS5_IJNSA_ILi256EEENSA_ILi128EEESG_EEEaNS5_IJlSB_lEEEaSI_NS4_8TiledMMAINS4_8MMA_AtomIJNS4_4SM904GMMA27MMA_64x128x32_S32S8S8_SS_TNEEEENS4_6LayoutINS5_IJNSA_ILi2EEESB_SB_EEENS5_IJSB_NSA_ILi0EEESS_EEEEENS5_IJNS4_10UnderscoreESV_SV_EEEEENS4_13SM90_TMA_LOADENS4_14ComposedLayoutINS4_7SwizzleILi3ELi4ELi3EEENS4_18smem_ptr_flag_bitsILi8EEENSP_INS5_IJNSA_ILi8EEESG_EEENS5_IJSG_SB_EEEEEEEvNS4_8identityESY_S18_vS19_EENS_8epilogue10collective6detail29Sm90TmaWarpSpecializedAdapterINS1C_15DefaultEpilogueIaSI_SI_NS1B_6thread17LinearCombinationIaLi1EiiLNS1G_9ScaleType4KindE0ELNS_15FloatRoundStyleE2EaEENS1_15EpilogueDefaultEEEEEvvEEEEvNT_6ParamsE)
        /*0280*/ 	.short	0x0210
        /*0282*/ 	.short	0x0470


	//----- nvinfo : EIATTR_SW_WAR
	.align		4
.L_43:
        /*0284*/ 	.byte	0x04, 0x36
        /*0286*/ 	.short	(.L_45 - .L_44)
.L_44:
        /*0288*/ 	.word	0x00000008
.L_45:


//--------------------- .nv.callgraph             --------------------------
	.section	.nv.callgraph,"",@"SHT_CUDA_CALLGRAPH"
	.align	4
	.sectionentsize	8
	.align		4
        /*0000*/ 	.word	0x00000000
	.align		4
        /*0004*/ 	.word	0xffffffff
	.align		4
        /*0008*/ 	.word	index@(_ZN7cutlass13device_kernelINS_4gemm6kernel13GemmUniversalIN4cute5tupleIJiiiiEEENS1_10collective13CollectiveMmaINS1_34MainloopSm90TmaGmmaWarpSpecializedILi4ENS5_IJNS4_1CILi1EEESB_SB_EEENS1_35KernelTmaWarpSpecializedCooperativeEEENS5_IJNSA_ILi256EEENSA_ILi128EEESG_EEEaNS5_IJlSB_lEEEaSI_NS4_8TiledMMAINS4_8MMA_AtomIJNS4_4SM904GMMA27MMA_64x128x32_S32S8S8_SS_TNEEEENS4_6LayoutINS5_IJNSA_ILi2EEESB_SB_EEENS5_IJSB_NSA_ILi0EEESS_EEEEENS5_IJNS4_10UnderscoreESV_SV_EEEEENS4_13SM90_TMA_LOADENS4_14ComposedLayoutINS4_7SwizzleILi3ELi4ELi3EEENS4_18smem_ptr_flag_bitsILi8EEENSP_INS5_IJNSA_ILi8EEESG_EEENS5_IJSG_SB_EEEEEEEvNS4_8identityESY_S18_vS19_EENS_8epilogue10collective6detail29Sm90TmaWarpSpecializedAdapterINS1C_15DefaultEpilogueIaSI_SI_NS1B_6thread17LinearCombinationIaLi1EiiLNS1G_9ScaleType4KindE0ELNS_15FloatRoundStyleE2EaEENS1_15EpilogueDefaultEEEEEvvEEEEvNT_6ParamsE)
	.align		4
        /*000c*/ 	.word	index@(__assertfail)
	.align		4
        /*0010*/ 	.word	0x00000000
	.align		4
        /*0014*/ 	.word	0xfffffffe
	.align		4
        /*0018*/ 	.word	0x00000000
	.align		4
        /*001c*/ 	.word	0xfffffffd
	.align		4
        /*0020*/ 	.word	0x00000000
	.align		4
        /*0024*/ 	.word	0xfffffffc


//--------------------- .nv.constant4             --------------------------
	.section	.nv.constant4,"a",@progbits
	.align	8
	.align		8
.nv.constant4:
        /*0000*/ 	.dword	__assertfail
	.align		8
        /*0008*/ 	.dword	__unnamed_1
	.align		8
        /*0010*/ 	.dword	_ZN39_INTERNAL_6ff7c5d0_4_k_cu_5f2dcd08_43374cuda3std3__45__cpo5beginE
	.align		8
        /*0018*/ 	.dword	_ZN39_INTERNAL_6ff7c5d0_4_k_cu_5f2dcd08_43374cuda3std3__45__cpo3endE
	.align		8
        /*0020*/ 	.dword	_ZN39_INTERNAL_6ff7c5d0_4_k_cu_5f2dcd08_43374cuda3std3__45__cpo6cbeginE
	.align		8
        /*0028*/ 	.dword	_ZN39_INTERNAL_6ff7c5d0_4_k_cu_5f2dcd08_43374cuda3std3__45__cpo4cendE
	.align		8
        /*0030*/ 	.dword	_ZN39_INTERNAL_6ff7c5d0_4_k_cu_5f2dcd08_43374cuda3std3__441_GLOBAL__N__6ff7c5d0_4_k_cu_5f2dcd08_43376ignoreE
	.align		8
        /*0038*/ 	.dword	_ZN39_INTERNAL_6ff7c5d0_4_k_cu_5f2dcd08_43374cuda3std3__419piecewise_constructE
	.align		8
        /*0040*/ 	.dword	_ZN39_INTERNAL_6ff7c5d0_4_k_cu_5f2dcd08_43374cuda3std3__48in_placeE
	.align		8
        /*0048*/ 	.dword	_ZN39_INTERNAL_6ff7c5d0_4_k_cu_5f2dcd08_43374cuda3std6ranges3__45__cpo4swapE
	.align		8
        /*0050*/ 	.dword	_ZN39_INTERNAL_6ff7c5d0_4_k_cu_5f2dcd08_43374cuda3std6ranges3__45__cpo9iter_moveE
	.align		8
        /*0058*/ 	.dword	_ZN39_INTERNAL_6ff7c5d0_4_k_cu_5f2dcd08_43374cute7productE
	.align		8
        /*0060*/ 	.dword	_ZN39_INTERNAL_6ff7c5d0_4_k_cu_5f2dcd08_43374cute1_E
	.align		8
        /*0068*/ 	.dword	$str$22
	.align		8
        /*0070*/ 	.dword	$str$23


//--------------------- .text._ZN7cutlass13device_kernelINS_4gemm6kernel13GemmUniversalIN4cute5tupleIJiiiiEEENS1_10collective13CollectiveMmaINS1_34MainloopSm90TmaGmmaWarpSpecializedILi4ENS5_IJNS4_1CILi1EEESB_SB_EEENS1_35KernelTmaWarpSpecializedCooperativeEEENS5_IJNSA_ILi256EEENSA_ILi128EEESG_EEEaNS5_IJlSB_lEEEaSI_NS4_8TiledMMAINS4_8MMA_AtomIJNS4_4SM904GMMA27MMA_64x128x32_S32S8S8_SS_TNEEEENS4_6LayoutINS5_IJNSA_ILi2EEESB_SB_EEENS5_IJSB_NSA_ILi0EEESS_EEEEENS5_IJNS4_10UnderscoreESV_SV_EEEEENS4_13SM90_TMA_LOADENS4_14ComposedLayoutINS4_7SwizzleILi3ELi4ELi3EEENS4_18smem_ptr_flag_bitsILi8EEENSP_INS5_IJNSA_ILi8EEESG_EEENS5_IJSG_SB_EEEEEEEvNS4_8identityESY_S18_vS19_EENS_8epilogue10collective6detail29Sm90TmaWarpSpecializedAdapterINS1C_15DefaultEpilogueIaSI_SI_NS1B_6thread17LinearCombinationIaLi1EiiLNS1G_9ScaleType4KindE0ELNS_15FloatRoundStyleE2EaEENS1_15EpilogueDefaultEEEEEvvEEEEvNT_6ParamsE --------------------------
	.section	.text._ZN7cutlass13device_kernelINS_4gemm6kernel13GemmUniversalIN4cute5tupleIJiiiiEEENS1_10collective13CollectiveMmaINS1_34MainloopSm90TmaGmmaWarpSpecializedILi4ENS5_IJNS4_1CILi1EEESB_SB_EEENS1_35KernelTmaWarpSpecializedCooperativeEEENS5_IJNSA_ILi256EEENSA_ILi128EEESG_EEEaNS5_IJlSB_lEEEaSI_NS4_8TiledMMAINS4_8MMA_AtomIJNS4_4SM904GMMA27MMA_64x128x32_S32S8S8_SS_TNEEEENS4_6LayoutINS5_IJNSA_ILi2EEESB_SB_EEENS5_IJSB_NSA_ILi0EEESS_EEEEENS5_IJNS4_10UnderscoreESV_SV_EEEEENS4_13SM90_TMA_LOADENS4_14ComposedLayoutINS4_7SwizzleILi3ELi4ELi3EEENS4_18smem_ptr_flag_bitsILi8EEENSP_INS5_IJNSA_ILi8EEESG_EEENS5_IJSG_SB_EEEEEEEvNS4_8identityESY_S18_vS19_EENS_8epilogue10collective6detail29Sm90TmaWarpSpecializedAdapterINS1C_15DefaultEpilogueIaSI_SI_NS1B_6thread17LinearCombinationIaLi1EiiLNS1G_9ScaleType4KindE0ELNS_15FloatRoundStyleE2EaEENS1_15EpilogueDefaultEEEEEvvEEEEvNT_6ParamsE,"ax",@progbits
	.align	128
.text._ZN7cutlass13device_kernelINS_4gemm6kernel13GemmUniversalIN4cute5tupleIJiiiiEEENS1_10collective13CollectiveMmaINS1_34MainloopSm90TmaGmmaWarpSpecializedILi4ENS5_IJNS4_1CILi1EEESB_SB_EEENS1_35KernelTmaWarpSpecializedCooperativeEEENS5_IJNSA_ILi256EEENSA_ILi128EEESG_EEEaNS5_IJlSB_lEEEaSI_NS4_8TiledMMAINS4_8MMA_AtomIJNS4_4SM904GMMA27MMA_64x128x32_S32S8S8_SS_TNEEEENS4_6LayoutINS5_IJNSA_ILi2EEESB_SB_EEENS5_IJSB_NSA_ILi0EEESS_EEEEENS5_IJNS4_10UnderscoreESV_SV_EEEEENS4_13SM90_TMA_LOADENS4_14ComposedLayoutINS4_7SwizzleILi3ELi4ELi3EEENS4_18smem_ptr_flag_bitsILi8EEENSP_INS5_IJNSA_ILi8EEESG_EEENS5_IJSG_SB_EEEEEEEvNS4_8identityESY_S18_vS19_EENS_8epilogue10collective6detail29Sm90TmaWarpSpecializedAdapterINS1C_15DefaultEpilogueIaSI_SI_NS1B_6thread17LinearCombinationIaLi1EiiLNS1G_9ScaleType4KindE0ELNS_15FloatRoundStyleE2EaEENS1_15EpilogueDefaultEEEEEvvEEEEvNT_6ParamsE:
        .type           _ZN7cutlass13device_kernelINS_4gemm6kernel13GemmUniversalIN4cute5tupleIJiiiiEEENS1_10collective13CollectiveMmaINS1_34MainloopSm90TmaGmmaWarpSpecializedILi4ENS5_IJNS4_1CILi1EEESB_SB_EEENS1_35KernelTmaWarpSpecializedCooperativeEEENS5_IJNSA_ILi256EEENSA_ILi128EEESG_EEEaNS5_IJlSB_lEEEaSI_NS4_8TiledMMAINS4_8MMA_AtomIJNS4_4SM904GMMA27MMA_64x128x32_S32S8S8_SS_TNEEEENS4_6LayoutINS5_IJNSA_ILi2EEESB_SB_EEENS5_IJSB_NSA_ILi0EEESS_EEEEENS5_IJNS4_10UnderscoreESV_SV_EEEEENS4_13SM90_TMA_LOADENS4_14ComposedLayoutINS4_7SwizzleILi3ELi4ELi3EEENS4_18smem_ptr_flag_bitsILi8EEENSP_INS5_IJNSA_ILi8EEESG_EEENS5_IJSG_SB_EEEEEEEvNS4_8identityESY_S18_vS19_EENS_8epilogue10collective6detail29Sm90TmaWarpSpecializedAdapterINS1C_15DefaultEpilogueIaSI_SI_NS1B_6thread17LinearCombinationIaLi1EiiLNS1G_9ScaleType4KindE0ELNS_15FloatRoundStyleE2EaEENS1_15EpilogueDefaultEEEEEvvEEEEvNT_6ParamsE,@function
        .size           _ZN7cutlass13device_kernelINS_4gemm6kernel13GemmUniversalIN4cute5tupleIJiiiiEEENS1_10collective13CollectiveMmaINS1_34MainloopSm90TmaGmmaWarpSpecializedILi4ENS5_IJNS4_1CILi1EEESB_SB_EEENS1_35KernelTmaWarpSpecializedCooperativeEEENS5_IJNSA_ILi256EEENSA_ILi128EEESG_EEEaNS5_IJlSB_lEEEaSI_NS4_8TiledMMAINS4_8MMA_AtomIJNS4_4SM904GMMA27MMA_64x128x32_S32S8S8_SS_TNEEEENS4_6LayoutINS5_IJNSA_ILi2EEESB_SB_EEENS5_IJSB_NSA_ILi0EEESS_EEEEENS5_IJNS4_10UnderscoreESV_SV_EEEEENS4_13SM90_TMA_LOADENS4_14ComposedLayoutINS4_7SwizzleILi3ELi4ELi3EEENS4_18smem_ptr_flag_bitsILi8EEENSP_INS5_IJNSA_ILi8EEESG_EEENS5_IJSG_SB_EEEEEEEvNS4_8identityESY_S18_vS19_EENS_8epilogue10collective6detail29Sm90TmaWarpSpecializedAdapterINS1C_15DefaultEpilogueIaSI_SI_NS1B_6thread17LinearCombinationIaLi1EiiLNS1G_9ScaleType4KindE0ELNS_15FloatRoundStyleE2EaEENS1_15EpilogueDefaultEEEEEvvEEEEvNT_6ParamsE,(.L_x_326 - _ZN7cutlass13device_kernelINS_4gemm6kernel13GemmUniversalIN4cute5tupleIJiiiiEEENS1_10collective13CollectiveMmaINS1_34MainloopSm90TmaGmmaWarpSpecializedILi4ENS5_IJNS4_1CILi1EEESB_SB_EEENS1_35KernelTmaWarpSpecializedCooperativeEEENS5_IJNSA_ILi256EEENSA_ILi128EEESG_EEEaNS5_IJlSB_lEEEaSI_NS4_8TiledMMAINS4_8MMA_AtomIJNS4_4SM904GMMA27MMA_64x128x32_S32S8S8_SS_TNEEEENS4_6LayoutINS5_IJNSA_ILi2EEESB_SB_EEENS5_IJSB_NSA_ILi0EEESS_EEEEENS5_IJNS4_10UnderscoreESV_SV_EEEEENS4_13SM90_TMA_LOADENS4_14ComposedLayoutINS4_7SwizzleILi3ELi4ELi3EEENS4_18smem_ptr_flag_bitsILi8EEENSP_INS5_IJNSA_ILi8EEESG_EEENS5_IJSG_SB_EEEEEEEvNS4_8identityESY_S18_vS19_EENS_8epilogue10collective6detail29Sm90TmaWarpSpecializedAdapterINS1C_15DefaultEpilogueIaSI_SI_NS1B_6thread17LinearCombinationIaLi1EiiLNS1G_9ScaleType4KindE0ELNS_15FloatRoundStyleE2EaEENS1_15EpilogueDefaultEEEEEvvEEEEvNT_6ParamsE)
        .other          _ZN7cutlass13device_kernelINS_4gemm6kernel13GemmUniversalIN4cute5tupleIJiiiiEEENS1_10collective13CollectiveMmaINS1_34MainloopSm90TmaGmmaWarpSpecializedILi4ENS5_IJNS4_1CILi1EEESB_SB_EEENS1_35KernelTmaWarpSpecializedCooperativeEEENS5_IJNSA_ILi256EEENSA_ILi128EEESG_EEEaNS5_IJlSB_lEEEaSI_NS4_8TiledMMAINS4_8MMA_AtomIJNS4_4SM904GMMA27MMA_64x128x32_S32S8S8_SS_TNEEEENS4_6LayoutINS5_IJNSA_ILi2EEESB_SB_EEENS5_IJSB_NSA_ILi0EEESS_EEEEENS5_IJNS4_10UnderscoreESV_SV_EEEEENS4_13SM90_TMA_LOADENS4_14ComposedLayoutINS4_7SwizzleILi3ELi4ELi3EEENS4_18smem_ptr_flag_bitsILi8EEENSP_INS5_IJNSA_ILi8EEESG_EEENS5_IJSG_SB_EEEEEEEvNS4_8identityESY_S18_vS19_EENS_8epilogue10collective6detail29Sm90TmaWarpSpecializedAdapterINS1C_15DefaultEpilogueIaSI_SI_NS1B_6thread17LinearCombinationIaLi1EiiLNS1G_9ScaleType4KindE0ELNS_15FloatRoundStyleE2EaEENS1_15EpilogueDefaultEEEEEvvEEEEvNT_6ParamsE,@"STO_CUDA_ENTRY STV_DEFAULT"
_ZN7cutlass13device_kernelINS_4gemm6kernel13GemmUniversalIN4cute5tupleIJiiiiEEENS1_10collective13CollectiveMmaINS1_34MainloopSm90TmaGmmaWarpSpecializedILi4ENS5_IJNS4_1CILi1EEESB_SB_EEENS1_35KernelTmaWarpSpecializedCooperativeEEENS5_IJNSA_ILi256EEENSA_ILi128EEESG_EEEaNS5_IJlSB_lEEEaSI_NS4_8TiledMMAINS4_8MMA_AtomIJNS4_4SM904GMMA27MMA_64x128x32_S32S8S8_SS_TNEEEENS4_6LayoutINS5_IJNSA_ILi2EEESB_SB_EEENS5_IJSB_NSA_ILi0EEESS_EEEEENS5_IJNS4_10UnderscoreESV_SV_EEEEENS4_13SM90_TMA_LOADENS4_14ComposedLayoutINS4_7SwizzleILi3ELi4ELi3EEENS4_18smem_ptr_flag_bitsILi8EEENSP_INS5_IJNSA_ILi8EEESG_EEENS5_IJSG_SB_EEEEEEEvNS4_8identityESY_S18_vS19_EENS_8epilogue10collective6detail29Sm90TmaWarpSpecializedAdapterINS1C_15DefaultEpilogueIaSI_SI_NS1B_6thread17LinearCombinationIaLi1EiiLNS1G_9ScaleType4KindE0ELNS_15FloatRoundStyleE2EaEENS1_15EpilogueDefaultEEEEEvvEEEEvNT_6ParamsE:
[----:B------:R-:W0:Y:S01]  /*0000*/  LDC R1, c[0x0][0x28] ;  /* 0x00000a00ff017b82 */ /* 0x000e220000000800 */
[----:B------:R-:W1:Y:S01]  /*0010*/  S2R R18, SR_TID.X ;  /* 0x0000000000127919 */ /* 0x000e620000002100 */
[----:B------:R-:W-:Y:S01]  /*0020*/  ELECT P0, URZ, PT ;  /* 0x00000000003f782f */ /* 0x000fe20003800000 */
[----:B------:R-:W-:Y:S01]  /*0030*/  BSSY B0, `(.L_x_0) ;  /* 0x000000f000007945 */ /* 0x000fe20003800000 */
[--C-:B-1----:R-:W-:Y:S02]  /*0040*/  SHF.R.U32.HI R0, RZ, 0x5, R18.reuse ;  /* 0x00000005ff007819 */ /* 0x102fe40000011612 */
[----:B------:R-:W-:-:S03]  /*0050*/  SHF.R.U32.HI R2, RZ, 0x7, R18 ;  /* 0x00000007ff027819 */ /* 0x000fc60000011612 */
[----:B------:R-:W1:Y:S04]  /*0060*/  SHFL.IDX PT, R5, R0, RZ, 0x1f ;  /* 0x00001fff00057589 */ /* 0x000e6800000e0000 */
[----:B------:R2:W3:Y:S01]  /*0070*/  SHFL.IDX PT, R8, R2, RZ, 0x1f ;  /* 0x00001fff02087589 */ /* 0x0004e200000e0000 */
[----:B-1----:R-:W-:-:S13]  /*0080*/  ISETP.NE.OR P0, PT, R5, RZ, !P0 ;  /* 0x000000ff0500720c */ /* 0x002fda0004705670 */
[----:B0-23--:R-:W-:Y:S05]  /*0090*/  @P0 BRA `(.L_x_1) ;  /* 0x0000000000200947 */ /* 0x00dfea0003800000 */
[----:B------:R-:W-:Y:S02]  /*00a0*/  ULDC.64 UR4, c[0x0][0x198] ;  /* 0x0000660000047ab9 */ /* 0x000fe40000000a00 */
[----:B------:R-:W-:Y:S02]  /*00b0*/  UIADD3 UR6, UP0, UR4, 0xf0, URZ ;  /* 0x000000f004067890 */ /* 0x000fe4000ff1e03f */
[----:B------:R-:W-:Y:S02]  /*00c0*/  UIADD3 UR4, UP1, UR4, 0x1f0, URZ ;  /* 0x000001f004047890 */ /* 0x000fe4000ff3e03f */
[----:B------:R-:W-:Y:S02]  /*00d0*/  UIADD3.X UR7, URZ, UR5, URZ, UP0, !UPT ;  /* 0x000000053f077290 */ /* 0x000fe400087fe43f */
[----:B------:R-:W-:-:S07]  /*00e0*/  UIADD3.X UR5, URZ, UR5, URZ, UP1, !UPT ;  /* 0x000000053f057290 */ /* 0x000fce0008ffe43f */
[----:B------:R0:W-:Y:S02]  /*00f0*/  UTMACCTL.PF [UR6] ;  /* 0x00000000060079b9 */ /* 0x0001e40008040000 */
[----:B------:R0:W-:Y:S02]  /*0100*/  UTMACCTL.PF [UR4] ;  /* 0x00000000040079b9 */ /* 0x0001e40008040000 */
[----:B0-----:R-:W-:Y:S01]  /*0110*/  NOP ;  /* 0x0000000000007918 */ /* 0x001fe20000000000 */
.L_x_1:
[----:B------:R-:W-:Y:S05]  /*0120*/  BSYNC B0 ;  /* 0x0000000000007941 */ /* 0x000fea0003800000 */
.L_x_0:
[----:B------:R-:W0:Y:S02]  /*0130*/  SHFL.IDX PT, R2, R0, RZ, 0x1f ;  /* 0x00001fff00027589 */ /* 0x000e2400000e0000 */
[----:B0-----:R-:W-:-:S13]  /*0140*/  ISETP.NE.AND P0, PT, R2, RZ, PT ;  /* 0x000000ff0200720c */ /* 0x001fda0003f05270 */
[----:B------:R-:W-:Y:S05]  /*0150*/  @P0 BRA `(.L_x_2) ;  /* 0x0000000000580947 */ /* 0x000fea0003800000 */
[----:B------:R-:W0:Y:S01]  /*0160*/  S2UR UR8, SR_CgaCtaId ;  /* 0x00000000000879c3 */ /* 0x000e220000008800 */
[----:B------:R-:W-:Y:S01]  /*0170*/  UMOV UR4, 0x400 ;  /* 0x0000040000047882 */ /* 0x000fe20000000000 */
[----:B------:R-:W-:Y:S01]  /*0180*/  UMOV UR5, 0x1 ;  /* 0x0000000100057882 */ /* 0x000fe20000000000 */
[----:B------:R-:W-:Y:S01]  /*0190*/  UMOV UR6, 0x100 ;  /* 0x0000010000067882 */ /* 0x000fe20000000000 */
[----:B------:R-:W-:Y:S01]  /*01a0*/  ELECT P0, URZ, PT ;  /* 0x00000000003f782f */ /* 0x000fe20003800000 */
[----:B------:R-:W-:-:S04]  /*01b0*/  UIADD3 UR6, -UR6, 0x100000, URZ ;  /* 0x0010000006067890 */ /* 0x000fc8000fffe13f */
[----:B------:R-:W-:Y:S02]  /*01c0*/  USHF.L.U32 UR7, UR6, 0xb, URZ ;  /* 0x0000000b06077899 */ /* 0x000fe4000800063f */
[----:B------:R-:W-:Y:S02]  /*01d0*/  USHF.L.U32 UR6, UR6, 0x1, URZ ;  /* 0x0000000106067899 */ /* 0x000fe4000800063f */
[----:B0-----:R-:W-:Y:S02]  /*01e0*/  ULEA UR8, UR8, UR4, 0x18 ;  /* 0x0000000408087291 */ /* 0x001fe4000f8ec03f */
[----:B------:R-:W-:-:S04]  /*01f0*/  UIADD3 UR4, -UR5, 0x100000, URZ ;  /* 0x0010000005047890 */ /* 0x000fc8000fffe13f */
[----:B------:R-:W-:Y:S02]  /*0200*/  USHF.L.U32 UR5, UR4, 0xb, URZ ;  /* 0x0000000b04057899 */ /* 0x000fe4000800063f */
[----:B------:R-:W-:Y:S01]  /*0210*/  USHF.L.U32 UR4, UR4, 0x1, URZ ;  /* 0x0000000104047899 */ /* 0x000fe2000800063f */
[----:B------:R-:W0:Y:S11]  /*0220*/  FENCE.VIEW.ASYNC.S ;  /* 0x00000000000073c6 */ /* 0x000e360000000000 */
[----:B0-----:R0:W1:Y:S01]  /*0230*/  SYNCS.EXCH.64 URZ, [UR8], UR4 ;  /* 0x00000004083f75b2 */ /* 0x0010620008000100 */
[----:B------:R0:W2:Y:S01]  /*0240*/  SYNCS.EXCH.64 URZ, [UR8+0x20], UR6 ;  /* 0x00002006083f75b2 */ /* 0x0000a20008000100 */
[----:B------:R0:W3:Y:S01]  /*0250*/  SYNCS.EXCH.64 URZ, [UR8+0x8], UR4 ;  /* 0x00000804083f75b2 */ /* 0x0000e20008000100 */
[----:B------:R0:W4:Y:S01]  /*0260*/  SYNCS.EXCH.64 URZ, [UR8+0x28], UR6 ;  /* 0x00002806083f75b2 */ /* 0x0001220008000100 */
[----:B------:R0:W0:Y:S01]  /*0270*/  SYNCS.EXCH.64 URZ, [UR8+0x10], UR4 ;  /* 0x00001004083f75b2 */ /* 0x0000220008000100 */
[----:B------:R0:W0:Y:S01]  /*0280*/  SYNCS.EXCH.64 URZ, [UR8+0x30], UR6 ;  /* 0x00003006083f75b2 */ /* 0x0000220008000100 */
[----:B------:R0:W0:Y:S01]  /*0290*/  SYNCS.EXCH.64 URZ, [UR8+0x18], UR4 ;  /* 0x00001804083f75b2 */ /* 0x0000220008000100 */
[----:B------:R0:W0:Y:S01]  /*02a0*/  SYNCS.EXCH.64 URZ, [UR8+0x38], UR6 ;  /* 0x00003806083f75b2 */ /* 0x0000220008000100 */
[----:B------:R-:W-:Y:S01]  /*02b0*/  NOP ;  /* 0x0000000000007918 */ /* 0x000fe20000000000 */
.L_x_2:
[----:B------:R-:W5:Y:S01]  /*02c0*/  SHFL.IDX PT, R0, R0, RZ, 0x1f ;  /* 0x00001fff00007589 */ /* 0x000f6200000e0000 */
[----:B------:R-:W-:Y:S01]  /*02d0*/  ELECT P0, URZ, PT ;  /* 0x00000000003f782f */ /* 0x000fe20003800000 */
[----:B------:R-:W1:Y:S01]  /*02e0*/  LDC R2, c[0x0][0x65c] ;  /* 0x00019700ff027b82 */ /* 0x000e620000000800 */
[----:B------:R-:W-:Y:S01]  /*02f0*/  SHF.R.S32.HI R6, RZ, 0x1f, R5 ;  /* 0x0000001fff067819 */ /* 0x000fe20000011405 */
[----:B------:R-:W2:Y:S01]  /*0300*/  S2R R3, SR_CTAID.Y ;  /* 0x0000000000037919 */ /* 0x000ea20000002600 */
[----:B0-----:R-:W-:Y:S01]  /*0310*/  UMOV UR4, 0x20 ;  /* 0x0000002000047882 */ /* 0x001fe20000000000 */
[----:B------:R-:W-:Y:S01]  /*0320*/  ISETP.NE.AND P2, PT, R8, RZ, PT ;  /* 0x000000ff0800720c */ /* 0x000fe20003f45270 */
[----:B------:R-:W-:Y:S01]  /*0330*/  NOP ;  /* 0x0000000000007918 */ /* 0x000fe20000000000 */
[----:B------:R-:W0:Y:S01]  /*0340*/  S2R R4, SR_CTAID.X ;  /* 0x0000000000047919 */ /* 0x000e220000002500 */
[----:B------:R-:W-:Y:S01]  /*0350*/  LEA.HI R6, R6, R5, RZ, 0x2 ;  /* 0x0000000506067211 */ /* 0x000fe200078f10ff */
[----:B------:R-:W-:Y:S01]  /*0360*/  NOP ;  /* 0x0000000000007918 */ /* 0x000fe20000000000 */
[----:B-----5:R-:W-:-:S02]  /*0370*/  ISETP.NE.OR P0, PT, R0, RZ, !P0 ;  /* 0x000000ff0000720c */ /* 0x020fc40004705670 */
[----:B-1----:R-:W-:-:S04]  /*0380*/  ISETP.NE.AND P3, PT, R2, 0x1, PT ;  /* 0x000000010200780c */ /* 0x002fc80003f65270 */
[----:B------:R-:W-:Y:S02]  /*0390*/  P2R R0, PR, RZ, 0x8 ;  /* 0x00000008ff007803 */ /* 0x000fe40000000000 */
[----:B------:R-:W-:-:S05]  /*03a0*/  LOP3.LUT R0, R6, 0xfffffffc, RZ, 0xc0, !PT ;  /* 0xfffffffc06007812 */ /* 0x000fca00078ec0ff */
[----:B------:R-:W-:Y:S01]  /*03b0*/  VOTEU.ALL UP0, P0 ;  /* 0x00000000003f7886 */ /* 0x000fe20000000000 */
[----:B------:R-:W-:Y:S01]  /*03c0*/  IMAD.IADD R0, R5, 0x1, -R0 ;  /* 0x0000000105007824 */ /* 0x000fe200078e0a00 */
[----:B------:R-:W0:Y:S01]  /*03d0*/  @P3 LDC R17, c[0x0][0x10] ;  /* 0x00000400ff113b82 */ /* 0x000e220000000800 */
[----:B------:R-:W-:Y:S01]  /*03e0*/  VOTEU.ALL UP1, P0 ;  /* 0x00000000003f7886 */ /* 0x000fe20000020000 */
[----:B--2---:R-:W-:Y:S01]  /*03f0*/  @P3 IMAD.MOV.U32 R6, RZ, RZ, R3 ;  /* 0x000000ffff063224 */ /* 0x004fe200078e0003 */
[----:B------:R-:W-:Y:S01]  /*0400*/  @!UP0 UMOV UR6, 0x400 ;  /* 0x0000040000068882 */ /* 0x000fe20000000000 */
[----:B------:R-:W-:-:S04]  /*0410*/  @!UP0 UIADD3 UR4, -UR4, 0x100000, URZ ;  /* 0x0010000004048890 */ /* 0x000fc8000fffe13f */
[----:B------:R-:W-:Y:S02]  /*0420*/  @!UP0 USHF.L.U32 UR5, UR4, 0xb, URZ ;  /* 0x0000000b04058899 */ /* 0x000fe4000800063f */
[----:B------:R-:W-:Y:S01]  /*0430*/  @!UP0 USHF.L.U32 UR4, UR4, 0x1, URZ ;  /* 0x0000000104048899 */ /* 0x000fe2000800063f */
[----:B------:R-:W-:Y:S02]  /*0440*/  @P3 IMAD.MOV.U32 R7, RZ, RZ, RZ ;  /* 0x000000ffff073224 */ /* 0x000fe400078e00ff */
[----:B------:R-:W-:Y:S01]  /*0450*/  IMAD.MOV.U32 R5, RZ, RZ, RZ ;  /* 0x000000ffff057224 */ /* 0x000fe200078e00ff */
[----:B------:R-:W1:Y:S01]  /*0460*/  @!UP0 S2UR UR7, SR_CgaCtaId ;  /* 0x00000000000789c3 */ /* 0x000e620000008800 */
[----:B------:R-:W-:-:S07]  /*0470*/  @P3 IMAD.MOV.U32 R11, RZ, RZ, RZ ;  /* 0x000000ffff0b3224 */ /* 0x000fce00078e00ff */
[----:B------:R-:W2:Y:S01]  /*0480*/  @!P3 LDC R9, c[0x0][0xc] ;  /* 0x00000300ff09bb82 */ /* 0x000ea20000000800 */
[----:B0-----:R-:W-:-:S04]  /*0490*/  @P3 IMAD.WIDE.U32 R16, R4, R17, R6 ;  /* 0x0000001104103225 */ /* 0x001fc800078e0006 */
[----:B------:R-:W-:Y:S01]  /*04a0*/  @P3 IMAD.IADD R17, R17, 0x1, R11 ;  /* 0x0000000111113824 */ /* 0x000fe200078e020b */
[----:B-1----:R-:W-:Y:S01]  /*04b0*/  @!UP0 ULEA UR6, UR7, UR6, 0x18 ;  /* 0x0000000607068291 */ /* 0x002fe2000f8ec03f */
[----:B------:R-:W-:Y:S01]  /*04c0*/  VOTEU.ALL UP0, P0 ;  /* 0x00000000003f7886 */ /* 0x000fe20000000000 */
[----:B------:R-:W-:-:S04]  /*04d0*/  ISETP.NE.AND P0, PT, R0, 0x3, PT ;  /* 0x000000030000780c */ /* 0x000fc80003f05270 */
[----:B------:R-:W-:Y:S01]  /*04e0*/  ISETP.EQ.OR P0, PT, R0, RZ, !P0 ;  /* 0x000000ff0000720c */ /* 0x000fe20004702670 */
[----:B--2---:R-:W-:-:S03]  /*04f0*/  @!P3 IMAD.WIDE.U32 R6, R9, R3, R4 ;  /* 0x000000030906b225 */ /* 0x004fc600078e0004 */
[C---:B------:R-:W-:Y:S01]  /*0500*/  ISETP.EQ.AND P0, PT, R8.reuse, RZ, P0 ;  /* 0x000000ff0800720c */ /* 0x040fe20000702270 */
[----:B------:R-:W-:Y:S01]  /*0510*/  VIADD R8, R8, 0xffffffff ;  /* 0xffffffff08087836 */ /* 0x000fe20000000000 */
[----:B------:R-:W0:Y:S02]  /*0520*/  FENCE.VIEW.ASYNC.S ;  /* 0x00000000000073c6 */ /* 0x000e240000000000 */
[----:B0-----:R0:W3:Y:S01]  /*0530*/  @!UP0 SYNCS.EXCH.64 URZ, [UR6+0x50], UR4 ;  /* 0x00005004063f85b2 */ /* 0x0010e20008000100 */
[----:B------:R-:W-:Y:S01]  /*0540*/  @!P3 IMAD.MOV.U32 R16, RZ, RZ, R6 ;  /* 0x000000ffff10b224 */ /* 0x000fe200078e0006 */
[----:B------:R-:W-:Y:S01]  /*0550*/  SEL R19, RZ, 0x1, !P0 ;  /* 0x00000001ff137807 */ /* 0x000fe20004000000 */
[----:B------:R-:W-:Y:S01]  /*0560*/  @!P3 IMAD.MOV.U32 R17, RZ, RZ, R7 ;  /* 0x000000ffff11b224 */ /* 0x000fe200078e0007 */
[----:B------:R-:W-:-:S04]  /*0570*/  ISETP.GE.U32.AND P1, PT, R8, 0x2, PT ;  /* 0x000000020800780c */ /* 0x000fc80003f26070 */
[----:B------:R-:W-:Y:S01]  /*0580*/  SEL R19, R19, 0x2, P1 ;  /* 0x0000000213137807 */ /* 0x000fe20000800000 */
[----:B------:R0:W3:Y:S01]  /*0590*/  @!UP1 SYNCS.EXCH.64 URZ, [UR6+0x58], UR4 ;  /* 0x00005804063f95b2 */ /* 0x0000e20008000100 */
[----:B------:R-:W-:Y:S01]  /*05a0*/  NOP ;  /* 0x0000000000007918 */ /* 0x000fe20000000000 */
[----:B---34-:R-:W-:Y:S06]  /*05b0*/  BAR.SYNC.DEFER_BLOCKING 0x0 ;  /* 0x0000000000007b1d */ /* 0x018fec0000010000 */
[----:B------:R-:W-:Y:S05]  /*05c0*/  @!P2 BRA `(.L_x_3) ;  /* 0x000000840020a947 */ /* 0x000fea0003800000 */
[----:B------:R-:W-:-:S13]  /*05d0*/  ISETP.GT.U32.AND P0, PT, R8, 0x1, PT ;  /* 0x000000010800780c */ /* 0x000fda0003f04070 */
[----:B0-----:R-:W-:Y:S05]  /*05e0*/  @P0 EXIT ;  /* 0x000000000000094d */ /* 0x001fea0003800000 */
[----:B------:R-:W-:Y:S01]  /*05f0*/  ULDC.64 UR4, c[0x0][0x650] ;  /* 0x0001940000047ab9 */ /* 0x000fe20000000a00 */
[----:B------:R-:W-:Y:S01]  /*0600*/  PRMT R0, RZ, 0x7610, R0 ;  /* 0x00007610ff007816 */ /* 0x000fe20000000000 */
[----:B------:R-:W-:Y:S01]  /*0610*/  IMAD.MOV.U32 R152, RZ, RZ, -0x1 ;  /* 0xffffffffff987424 */ /* 0x000fe200078e00ff */
[----:B------:R-:W-:Y:S01]  /*0620*/  ISETP.GE.U32.AND P0, PT, R16, UR4, PT ;  /* 0x0000000410007c0c */ /* 0x000fe2000bf06070 */
[----:B------:R-:W-:Y:S02]  /*0630*/  IMAD.MOV.U32 R23, RZ, RZ, -0x1 ;  /* 0xffffffffff177424 */ /* 0x000fe400078e00ff */
[----:B------:R-:W-:Y:S01]  /*0640*/  IMAD.MOV.U32 R22, RZ, RZ, -0x1 ;  /* 0xffffffffff167424 */ /* 0x000fe200078e00ff */
[----:B------:R-:W-:-:S13]  /*0650*/  ISETP.GE.U32.AND.EX P0, PT, R17, UR5, PT, P0 ;  /* 0x0000000511007c0c */ /* 0x000fda000bf06100 */
[----:B------:R-:W-:Y:S05]  /*0660*/  @P0 BRA `(.L_x_4) ;  /* 0x0000000400580947 */ /* 0x000fea0003800000 */
[----:B------:R-:W0:Y:S01]  /*0670*/  LDC.64 R14, c[0x0][0x628] ;  /* 0x00018a00ff0e7b82 */ /* 0x000e220000000a00 */
[----:B------:R-:W-:Y:S02]  /*0680*/  IMAD.MOV.U32 R6, RZ, RZ, R16 ;  /* 0x000000ffff067224 */ /* 0x000fe400078e0010 */
[----:B------:R-:W-:-:S05]  /*0690*/  IMAD.MOV.U32 R7, RZ, RZ, R17 ;  /* 0x000000ffff077224 */ /* 0x000fca00078e0011 */
[----:B------:R-:W1:Y:S08]  /*06a0*/  LDC R0, c[0x0][0x630] ;  /* 0x00018c00ff007b82 */ /* 0x000e700000000800 */
[----:B------:R-:W2:Y:S01]  /*06b0*/  LDC.64 R20, c[0x0][0x620] ;  /* 0x00018800ff147b82 */ /* 0x000ea20000000a00 */
[----:B0-----:R-:W-:-:S04]  /*06c0*/  ISETP.NE.U32.AND P0, PT, R14, RZ, PT ;  /* 0x000000ff0e00720c */ /* 0x001fc80003f05070 */
[----:B------:R-:W-:-:S13]  /*06d0*/  ISETP.NE.AND.EX P0, PT, R15, RZ, PT, P0 ;  /* 0x000000ff0f00720c */ /* 0x000fda0003f05300 */
[----:B-12---:R-:W-:Y:S05]  /*06e0*/  @!P0 BRA `(.L_x_5) ;  /* 0x0000000000288947 */ /* 0x006fea0003800000 */
[----:B------:R-:W0:Y:S02]  /*06f0*/  LDC R11, c[0x0][0x634] ;  /* 0x00018d00ff0b7b82 */ /* 0x000e240000000800 */
[----:B0-----:R-:W-:-:S05]  /*0700*/  IADD3 R11, P0, R16, R11, RZ ;  /* 0x0000000b100b7210 */ /* 0x001fca0007f1e0ff */
[----:B------:R-:W-:-:S04]  /*0710*/  IMAD.X R13, RZ, RZ, R17, P0 ;  /* 0x000000ffff0d7224 */ /* 0x000fc800000e0611 */
[----:B------:R-:W-:-:S04]  /*0720*/  IMAD.WIDE.U32 R6, R13, R14, RZ ;  /* 0x0000000e0d067225 */ /* 0x000fc800078e00ff */
[----:B------:R-:W-:-:S04]  /*0730*/  IMAD.WIDE.U32 R8, P0, R11, R15, R6 ;  /* 0x0000000f0b087225 */ /* 0x000fc80007800006 */
[----:B------:R-:W-:-:S04]  /*0740*/  IMAD.WIDE.U32 R6, R11, R14, RZ ;  /* 0x0000000e0b067225 */ /* 0x000fc800078e00ff */
[----:B------:R-:W-:Y:S01]  /*0750*/  IMAD.X R11, RZ, RZ, RZ, P0 ;  /* 0x000000ffff0b7224 */ /* 0x000fe200000e06ff */
[----:B------:R-:W-:Y:S01]  /*0760*/  IADD3 RZ, P0, R7, R8, RZ ;  /* 0x0000000807ff7210 */ /* 0x000fe20007f1e0ff */
[----:B------:R-:W-:-:S04]  /*0770*/  IMAD.MOV.U32 R10, RZ, RZ, R9 ;  /* 0x000000ffff0a7224 */ /* 0x000fc800078e0009 */
[----:B------:R-:W-:-:S08]  /*0780*/  IMAD.WIDE.U32.X R6, R13, R15, R10, P0 ;  /* 0x0000000f0d067225 */ /* 0x000fd000000e040a */
.L_x_5:
[-CC-:B------:R-:W-:Y:S01]  /*0790*/  SHF.R.U64 R25, R6, R0.reuse, R7.reuse ;  /* 0x0000000006197219 */ /* 0x180fe20000001207 */
[----:B------:R-:W0:Y:S01]  /*07a0*/  LDC R10, c[0x0][0x618] ;  /* 0x00018600ff0a7b82 */ /* 0x000e220000000800 */
[----:B------:R-:W-:Y:S01]  /*07b0*/  SHF.R.U32.HI R5, RZ, R0, R7 ;  /* 0x00000000ff057219 */ /* 0x000fe20000011607 */
[----:B------:R-:W-:Y:S01]  /*07c0*/  ULDC UR4, c[0x0][0x150] ;  /* 0x0000540000047ab9 */ /* 0x000fe20000000800 */
[----:B------:R-:W-:Y:S02]  /*07d0*/  IADD3 R9, P0, RZ, -R25, RZ ;  /* 0x80000019ff097210 */ /* 0x000fe40007f1e0ff */
[----:B------:R-:W-:-:S03]  /*07e0*/  I2FP.F32.U32 R0, R4 ;  /* 0x0000000400007245 */ /* 0x000fc60000201000 */
[----:B------:R-:W1:Y:S01]  /*07f0*/  LDC.64 R26, c[0x0][0x640] ;  /* 0x00019000ff1a7b82 */ /* 0x000e620000000a00 */
[----:B------:R-:W-:Y:S02]  /*0800*/  IMAD.X R11, RZ, RZ, ~R5, P0 ;  /* 0x000000ffff0b7224 */ /* 0x000fe400000e0e05 */
[----:B------:R-:W-:Y:S01]  /*0810*/  FMUL R0, R0, UR4 ;  /* 0x0000000400007c20 */ /* 0x000fe20008400000 */
[----:B------:R-:W-:Y:S01]  /*0820*/  IMAD.WIDE.U32 R6, R9, R20, R16 ;  /* 0x0000001409067225 */ /* 0x000fe200078e0010 */
[----:B------:R-:W-:-:S03]  /*0830*/  ULDC UR4, c[0x0][0x154] ;  /* 0x0000550000047ab9 */ /* 0x000fc60000000800 */
[----:B------:R-:W-:Y:S01]  /*0840*/  IMAD R8, R11, R20, RZ ;  /* 0x000000140b087224 */ /* 0x000fe200078e02ff */
[----:B------:R-:W2:Y:S01]  /*0850*/  LDC R5, c[0x0][0x144] ;  /* 0x00005100ff057b82 */ /* 0x000ea20000000800 */
[----:B------:R-:W3:Y:S02]  /*0860*/  F2I.U32.TRUNC.NTZ R0, R0 ;  /* 0x0000000000007305 */ /* 0x000ee4000020f000 */
[----:B------:R-:W-:-:S04]  /*0870*/  IMAD R9, R9, R21, R8 ;  /* 0x0000001509097224 */ /* 0x000fc800078e0208 */
[----:B------:R-:W-:Y:S01]  /*0880*/  IMAD.IADD R7, R7, 0x1, R9 ;  /* 0x0000000107077824 */ /* 0x000fe200078e0209 */
[----:B------:R-:W4:Y:S01]  /*0890*/  LDC R12, c[0x0][0x608] ;  /* 0x00018200ff0c7b82 */ /* 0x000f220000000800 */
[----:B------:R-:W-:-:S03]  /*08a0*/  IMAD.MOV.U32 R9, RZ, RZ, -0x1 ;  /* 0xffffffffff097424 */ /* 0x000fc600078e00ff */
[-CC-:B0-----:R-:W-:Y:S02]  /*08b0*/  SHF.R.U64 R20, R6, R10.reuse, R7.reuse ;  /* 0x0000000a06147219 */ /* 0x181fe40000001207 */
[----:B------:R-:W-:Y:S02]  /*08c0*/  I2FP.F32.U32 R6, R3 ;  /* 0x0000000300067245 */ /* 0x000fe40000201000 */
[----:B------:R-:W0:Y:S01]  /*08d0*/  LDC R24, c[0x0][0x658] ;  /* 0x00019600ff187b82 */ /* 0x000e220000000800 */
[----:B-1----:R-:W-:Y:S01]  /*08e0*/  ISETP.NE.U32.AND P0, PT, R26, RZ, PT ;  /* 0x000000ff1a00720c */ /* 0x002fe20003f05070 */
[----:B---3--:R-:W-:Y:S01]  /*08f0*/  IMAD.MOV R8, RZ, RZ, -R0 ;  /* 0x000000ffff087224 */ /* 0x008fe200078e0a00 */
[----:B------:R-:W-:Y:S01]  /*0900*/  SHF.R.U32.HI R7, RZ, R10, R7 ;  /* 0x0000000aff077219 */ /* 0x000fe20000011607 */
[----:B------:R-:W-:Y:S01]  /*0910*/  FMUL R6, R6, UR4 ;  /* 0x0000000406067c20 */ /* 0x000fe20008400000 */
[----:B------:R-:W-:-:S03]  /*0920*/  ISETP.NE.AND.EX P0, PT, R27, RZ, PT, P0 ;  /* 0x000000ff1b00720c */ /* 0x000fc60003f05300 */
[----:B------:R-:W1:Y:S01]  /*0930*/  LDC R14, c[0x0][0x148] ;  /* 0x00005200ff0e7b82 */ /* 0x000e620000000800 */
[----:B--2---:R-:W-:-:S07]  /*0940*/  IMAD R0, R5, R8, R4 ;  /* 0x0000000805007224 */ /* 0x004fce00078e0204 */
[----:B------:R-:W2:Y:S01]  /*0950*/  LDC R22, c[0x0][0x600] ;  /* 0x00018000ff167b82 */ /* 0x000ea20000000800 */
[-CC-:B----4-:R-:W-:Y:S02]  /*0960*/  SHF.R.U64 R28, R20, R12.reuse, R7.reuse ;  /* 0x0000000c141c7219 */ /* 0x190fe40000001207 */
[----:B------:R-:W-:Y:S01]  /*0970*/  SHF.R.U32.HI R5, RZ, R12, R7 ;  /* 0x0000000cff057219 */ /* 0x000fe20000011607 */
[----:B------:R-:W-:Y:S01]  /*0980*/  IMAD.MOV.U32 R7, RZ, RZ, 0x1 ;  /* 0x00000001ff077424 */ /* 0x000fe200078e00ff */
[----:B------:R3:W4:Y:S03]  /*0990*/  F2I.U32.TRUNC.NTZ R12, R6 ;  /* 0x00000006000c7305 */ /* 0x000726000020f000 */
[----:B------:R-:W1:Y:S01]  /*09a0*/  LDC R15, c[0x0][0x648] ;  /* 0x00019200ff0f7b82 */ /* 0x000e620000000800 */
[-C--:B0-----:R-:W-:Y:S02]  /*09b0*/  SHF.L.U32 R4, R9, R24.reuse, RZ ;  /* 0x0000001809047219 */ /* 0x081fe400000006ff */
[----:B------:R-:W-:-:S02]  /*09c0*/  SHF.R.U64 R30, R28, R24, R5 ;  /* 0x000000181c1e7219 */ /* 0x000fc40000001205 */
[----:B------:R-:W-:Y:S02]  /*09d0*/  LOP3.LUT R11, RZ, R4, RZ, 0x33, !PT ;  /* 0x00000004ff0b7212 */ /* 0x000fe400078e33ff */
[-C--:B------:R-:W-:Y:S01]  /*09e0*/  SHF.R.U32.HI R5, RZ, R24.reuse, R5 ;  /* 0x00000018ff057219 */ /* 0x080fe20000011605 */
[----:B------:R-:W0:Y:S01]  /*09f0*/  LDC R21, c[0x0][0x638] ;  /* 0x00018e00ff157b82 */ /* 0x000e220000000800 */
[----:B------:R-:W-:Y:S01]  /*0a00*/  SHF.L.U32 R10, R7, R24, RZ ;  /* 0x00000018070a7219 */ /* 0x000fe200000006ff */
[----:B------:R-:W-:-:S06]  /*0a10*/  IMAD.MOV.U32 R4, RZ, RZ, R30 ;  /* 0x000000ffff047224 */ /* 0x000fcc00078e001e */
[----:B------:R-:W0:Y:S01]  /*0a20*/  LDC R152, c[0x0][0x610] ;  /* 0x00018400ff987b82 */ /* 0x000e220000000800 */
[----:B---34-:R-:W-:Y:S05]  /*0a30*/  @!P0 BRA `(.L_x_6) ;  /* 0x0000000000288947 */ /* 0x018fea0003800000 */
[----:B------:R-:W3:Y:S02]  /*0a40*/  LDC R9, c[0x0][0x64c] ;  /* 0x00019300ff097b82 */ /* 0x000ee40000000800 */
[----:B---3--:R-:W-:-:S05]  /*0a50*/  IADD3 R9, P0, R30, R9, RZ ;  /* 0x000000091e097210 */ /* 0x008fca0007f1e0ff */
        /* <DEDUP_REMOVED lines=8> */
.L_x_6:
[----:B-1----:R-:W-:Y:S01]  /*0ae0*/  SHF.R.U64 R4, R4, R15, R5 ;  /* 0x0000000f04047219 */ /* 0x002fe20000001205 */
[----:B--2---:R-:W-:Y:S01]  /*0af0*/  VIADD R5, R22, 0xffffffff ;  /* 0xffffffff16057836 */ /* 0x004fe20000000000 */
[----:B------:R-:W-:Y:S01]  /*0b00*/  LOP3.LUT R11, R28, R11, RZ, 0xc0, !PT ;  /* 0x0000000b1c0b7212 */ /* 0x000fe200078ec0ff */
[----:B------:R-:W-:Y:S02]  /*0b10*/  IMAD.MOV R12, RZ, RZ, -R12 ;  /* 0x000000ffff0c7224 */ /* 0x000fe400078e0a0c */
[----:B------:R-:W-:Y:S01]  /*0b20*/  IMAD.MOV R6, RZ, RZ, -R4 ;  /* 0x000000ffff067224 */ /* 0x000fe200078e0a04 */
[----:B------:R-:W-:Y:S01]  /*0b30*/  LOP3.LUT R5, R20, R5, RZ, 0xc0, !PT ;  /* 0x0000000514057212 */ /* 0x000fe200078ec0ff */
[----:B------:R-:W-:Y:S02]  /*0b40*/  @P3 IMAD R0, R14, R12, R3 ;  /* 0x0000000c0e003224 */ /* 0x000fe400078e0203 */
[----:B------:R-:W-:Y:S02]  /*0b50*/  IMAD R11, R10, R4, R11 ;  /* 0x000000040a0b7224 */ /* 0x000fe400078e020b */
[----:B0-----:R-:W-:-:S02]  /*0b60*/  IMAD R3, R6, R21, R30 ;  /* 0x0000001506037224 */ /* 0x001fc400078e021e */
[----:B------:R-:W-:Y:S02]  /*0b70*/  IMAD R152, R11, R152, R0 ;  /* 0x000000980b987224 */ /* 0x000fe400078e0200 */
[----:B------:R-:W-:Y:S02]  /*0b80*/  IMAD R3, R3, R22, R5 ;  /* 0x0000001603037224 */ /* 0x000fe400078e0205 */
[----:B------:R-:W-:Y:S02]  /*0b90*/  IMAD.MOV.U32 R0, RZ, RZ, 0x1 ;  /* 0x00000001ff007424 */ /* 0x000fe400078e00ff */
[----:B------:R-:W-:Y:S01]  /*0ba0*/  IMAD.MOV.U32 R22, RZ, RZ, R25 ;  /* 0x000000ffff167224 */ /* 0x000fe200078e0019 */
[----:B------:R-:W-:Y:S02]  /*0bb0*/  SEL R23, R3, R152, !P3 ;  /* 0x0000009803177207 */ /* 0x000fe40005800000 */
[----:B------:R-:W-:-:S07]  /*0bc0*/  SEL R152, R152, R3, !P3 ;  /* 0x0000000398987207 */ /* 0x000fce0005800000 */
.L_x_4:
[----:B------:R-:W-:-:S08]  /*0bd0*/  NOP ;  /* 0x0000000000007918 */ /* 0x000fd00000000000 */
[----:B------:R-:W0:Y:S02]  /*0be0*/  USETMAXREG.TRY_ALLOC.CTAPOOL UP0, 0xe8 ;  /* 0x000000e8000079c8 */ /* 0x000e240008000600 */
[----:B0-----:R-:W-:-:S13]  /*0bf0*/  PLOP3.LUT P0, PT, PT, PT, UP0, 0x80, 0x0 ;  /* 0x000000000000781c */ /* 0x001fda0003f0f008 */
[----:B------:R-:W-:Y:S05]  /*0c00*/  @!P0 BRA `(.L_x_4) ;  /* 0xfffffffc00f08947 */ /* 0x000fea000383ffff */
[----:B------:R-:W-:Y:S01]  /*0c10*/  ULDC.64 UR4, c[0x0][0x598] ;  /* 0x0001660000047ab9 */ /* 0x000fe20000000a00 */
[----:B------:R-:W-:Y:S01]  /*0c20*/  ULDC.64 UR36, c[0x0][0x208] ;  /* 0x0000820000247ab9 */ /* 0x000fe20000000a00 */
[----:B------:R-:W-:-:S04]  /*0c30*/  ISETP.NE.U32.AND P0, PT, RZ, UR4, PT ;  /* 0x00000004ff007c0c */ /* 0x000fc8000bf05070 */
[----:B------:R-:W-:-:S13]  /*0c40*/  ISETP.NE.AND.EX P0, PT, RZ, UR5, PT, P0 ;  /* 0x00000005ff007c0c */ /* 0x000fda000bf05300 */
[----:B------:R-:W-:Y:S05]  /*0c50*/  @!P0 BRA `(.L_x_7) ;  /* 0x00000000001c8947 */ /* 0x000fea0003800000 */
[----:B------:R-:W0:Y:S02]  /*0c60*/  LDC.64 R4, c[0x0][0x598] ;  /* 0x00016600ff047b82 */ /* 0x000e240000000a00 */
[----:B0-----:R-:W2:Y:S02]  /*0c70*/  LDG.E.64 R4, desc[UR36][R4.64] ;  /* 0x0000002404047981 */ /* 0x001ea4000c1e1b00 */
[----:B--2---:R-:W-:-:S04]  /*0c80*/  ISETP.NE.U32.AND P0, PT, R4, RZ, PT ;  /* 0x000000ff0400720c */ /* 0x004fc80003f05070 */
[----:B------:R-:W-:-:S13]  /*0c90*/  ISETP.NE.AND.EX P0, PT, R5, RZ, PT, P0 ;  /* 0x000000ff0500720c */ /* 0x000fda0003f05300 */
[----:B------:R-:W-:Y:S05]  /*0ca0*/  @!P0 BRA `(.L_x_7) ;  /* 0x0000000000088947 */ /* 0x000fea0003800000 */
[----:B------:R0:W5:Y:S01]  /*0cb0*/  LD.E R153, desc[UR36][R4.64] ;  /* 0x0000002404997980 */ /* 0x000162000c101900 */
[----:B------:R-:W-:Y:S05]  /*0cc0*/  BRA `(.L_x_8) ;  /* 0x0000000000247947 */ /* 0x000fea0003800000 */
.L_x_7:
[----:B------:R-:W-:Y:S02]  /*0cd0*/  ULDC.64 UR4, c[0x0][0x588] ;  /* 0x0001620000047ab9 */ /* 0x000fe40000000a00 */
[----:B------:R-:W-:-:S04]  /*0ce0*/  ISETP.NE.U32.AND P0, PT, RZ, UR4, PT ;  /* 0x00000004ff007c0c */ /* 0x000fc8000bf05070 */
[----:B------:R-:W-:-:S13]  /*0cf0*/  ISETP.NE.AND.EX P0, PT, RZ, UR5, PT, P0 ;  /* 0x00000005ff007c0c */ /* 0x000fda000bf05300 */
[----:B------:R-:W-:Y:S05]  /*0d00*/  @!P0 BRA `(.L_x_9) ;  /* 0x00000000000c8947 */ /* 0x000fea0003800000 */
[----:B------:R-:W0:Y:S02]  /*0d10*/  LDC.64 R4, c[0x0][0x588] ;  /* 0x00016200ff047b82 */ /* 0x000e240000000a00 */
[----:B0-----:R1:W5:Y:S01]  /*0d20*/  LDG.E R153, desc[UR36][R4.64] ;  /* 0x0000002404997981 */ /* 0x001362000c1e1900 */
[----:B------:R-:W-:Y:S05]  /*0d30*/  BRA `(.L_x_8) ;  /* 0x0000000000087947 */ /* 0x000fea0003800000 */
.L_x_9:
[----:B------:R-:W-:Y:S02]  /*0d40*/  ULDC UR4, c[0x0][0x580] ;  /* 0x0001600000047ab9 */ /* 0x000fe40000000800 */
[----:B------:R-:W-:-:S07]  /*0d50*/  IMAD.U32 R153, RZ, RZ, UR4 ;  /* 0x00000004ff997e24 */ /* 0x000fce000f8e00ff */
.L_x_8:
[----:B------:R-:W-:Y:S02]  /*0d60*/  ULDC.64 UR4, c[0x0][0x5a0] ;  /* 0x0001680000047ab9 */ /* 0x000fe40000000a00 */
[----:B------:R-:W-:-:S04]  /*0d70*/  ISETP.NE.U32.AND P0, PT, RZ, UR4, PT ;  /* 0x00000004ff007c0c */ /* 0x000fc8000bf05070 */
[----:B------:R-:W-:-:S13]  /*0d80*/  ISETP.NE.AND.EX P0, PT, RZ, UR5, PT, P0 ;  /* 0x00000005ff007c0c */ /* 0x000fda000bf05300 */
[----:B------:R-:W-:Y:S05]  /*0d90*/  @!P0 BRA `(.L_x_10) ;  /* 0x00000000001c8947 */ /* 0x000fea0003800000 */
[----:B01----:R-:W0:Y:S02]  /*0da0*/  LDC.64 R4, c[0x0][0x5a0] ;  /* 0x00016800ff047b82 */ /* 0x003e240000000a00 */
[----:B0-----:R-:W2:Y:S02]  /*0db0*/  LDG.E.64 R4, desc[UR36][R4.64] ;  /* 0x0000002404047981 */ /* 0x001ea4000c1e1b00 */
[----:B--2---:R-:W-:-:S04]  /*0dc0*/  ISETP.NE.U32.AND P0, PT, R4, RZ, PT ;  /* 0x000000ff0400720c */ /* 0x004fc80003f05070 */
[----:B------:R-:W-:-:S13]  /*0dd0*/  ISETP.NE.AND.EX P0, PT, R5, RZ, PT, P0 ;  /* 0x000000ff0500720c */ /* 0x000fda0003f05300 */
[----:B------:R-:W-:Y:S05]  /*0de0*/  @!P0 BRA `(.L_x_10) ;  /* 0x0000000000088947 */ /* 0x000fea0003800000 */
[----:B------:R0:W5:Y:S01]  /*0df0*/  LD.E R154, desc[UR36][R4.64] ;  /* 0x00000024049a7980 */ /* 0x000162000c101900 */
[----:B------:R-:W-:Y:S05]  /*0e00*/  BRA `(.L_x_11) ;  /* 0x0000000000247947 */ /* 0x000fea0003800000 */
.L_x_10:
[----:B------:R-:W-:Y:S02]  /*0e10*/  ULDC.64 UR4, c[0x0][0x590] ;  /* 0x0001640000047ab9 */ /* 0x000fe40000000a00 */
[----:B------:R-:W-:-:S04]  /*0e20*/  ISETP.NE.U32.AND P0, PT, RZ, UR4, PT ;  /* 0x00000004ff007c0c */ /* 0x000fc8000bf05070 */
[----:B------:R-:W-:-:S13]  /*0e30*/  ISETP.NE.AND.EX P0, PT, RZ, UR5, PT, P0 ;  /* 0x00000005ff007c0c */ /* 0x000fda000bf05300 */
[----:B------:R-:W-:Y:S05]  /*0e40*/  @!P0 BRA `(.L_x_12) ;  /* 0x00000000000c8947 */ /* 0x000fea0003800000 */
[----:B------:R-:W2:Y:S02]  /*0e50*/  LDC.64 R154, c[0x0][0x590] ;  /* 0x00016400ff9a7b82 */ /* 0x000ea40000000a00 */
[----:B--2---:R2:W5:Y:S01]  /*0e60*/  LDG.E R154, desc[UR36][R154.64] ;  /* 0x000000249a9a7981 */ /* 0x004562000c1e1900 */
[----:B------:R-:W-:Y:S05]  /*0e70*/  BRA `(.L_x_11) ;  /* 0x0000000000087947 */ /* 0x000fea0003800000 */
.L_x_12:
[----:B------:R-:W-:Y:S02]  /*0e80*/  ULDC UR4, c[0x0][0x584] ;  /* 0x0001610000047ab9 */ /* 0x000fe40000000800 */
[----:B------:R-:W-:-:S07]  /*0e90*/  IMAD.U32 R154, RZ, RZ, UR4 ;  /* 0x00000004ff9a7e24 */ /* 0x000fce000f8e00ff */
.L_x_11:
[----:B------:R-:W-:-:S13]  /*0ea0*/  LOP3.LUT P0, RZ, R0, 0xff, RZ, 0xc0, !PT ;  /* 0x000000ff00ff7812 */ /* 0x000fda000780c0ff */
[----:B------:R-:W-:Y:S05]  /*0eb0*/  @!P0 EXIT ;  /* 0x000000000000894d */ /* 0x000fea0003800000 */
[----:B------:R-:W-:Y:S01]  /*0ec0*/  ULDC UR4, c[0x0][0x28c] ;  /* 0x0000a30000047ab9 */ /* 0x000fe20000000800 */
[----:B------:R-:W-:Y:S01]  /*0ed0*/  UMOV UR38, URZ ;  /* 0x0000003f00267c82 */ /* 0x000fe20008000000 */
[----:B------:R-:W-:Y:S01]  /*0ee0*/  UIADD3 UR4, UR4, 0x7f, URZ ;  /* 0x0000007f04047890 */ /* 0x000fe2000fffe03f */
[----:B------:R-:W-:-:S03]  /*0ef0*/  UMOV UR39, URZ ;  /* 0x0000003f00277c82 */ /* 0x000fc60008000000 */
[----:B------:R-:W-:-:S04]  /*0f00*/  USHF.R.S32.HI UR5, URZ, 0x1f, UR4 ;  /* 0x0000001f3f057899 */ /* 0x000fc80008011404 */
[----:B------:R-:W-:-:S04]  /*0f10*/  ULEA.HI UR5, UR5, UR4, URZ, 0x7 ;  /* 0x0000000405057291 */ /* 0x000fc8000f8f383f */
[----:B------:R-:W-:-:S12]  /*0f20*/  USHF.R.S32.HI UR40, URZ, 0x7, UR5 ;  /* 0x000000073f287899 */ /* 0x000fd80008011405 */
.L_x_290:
[----:B------:R-:W-:Y:S01]  /*0f30*/  LOP3.LUT R0, R18, 0x80, RZ, 0xc0, !PT ;  /* 0x0000008012007812 */ /* 0x000fe200078ec0ff */
[----:B------:R-:W3:Y:S01]  /*0f40*/  S2UR UR7, SR_CgaCtaId ;  /* 0x00000000000779c3 */ /* 0x000ee20000008800 */
[----:B------:R-:W-:Y:S02]  /*0f50*/  UMOV UR6, 0x400 ;  /* 0x0000040000067882 */ /* 0x000fe40000000000 */
[----:B------:R-:W-:-:S06]  /*0f60*/  SHF.R.U32.HI R0, RZ, 0x7, R0 ;  /* 0x00000007ff007819 */ /* 0x000fcc0000011600 */
[----:B----4-:R-:W4:Y:S01]  /*0f70*/  SHFL.IDX PT, R0, R0, RZ, 0x1f ;  /* 0x00001fff00007589 */ /* 0x010f2200000e0000 */
[----:B---3--:R-:W-:Y:S01]  /*0f80*/  ULEA UR6, UR7, UR6, 0x18 ;  /* 0x0000000607067291 */ /* 0x008fe2000f8ec03f */
[----:B----4-:R-:W-:-:S13]  /*0f90*/  R2UR UR4, R0 ;  /* 0x00000000000472ca */ /* 0x010fda00000e0000 */
[----:B------:R-:W-:-:S04]  /*0fa0*/  ULEA.HI UR5, UR4, UR4, URZ, 0x1 ;  /* 0x0000000404057291 */ /* 0x000fc8000f8f083f */
[----:B------:R-:W-:-:S04]  /*0fb0*/  ULOP3.LUT UR5, UR5, 0x7fffe, URZ, 0xc0, !UPT ;  /* 0x0007fffe05057892 */ /* 0x000fc8000f8ec03f */
[----:B------:R-:W-:-:S03]  /*0fc0*/  UIADD3 UR5, UR4, -UR5, URZ ;  /* 0x8000000504057290 */ /* 0x000fc6000fffe03f */
[----:B------:R-:W-:Y:S01]  /*0fd0*/  ULDC UR4, c[0x0][0x28c] ;  /* 0x0000a30000047ab9 */ /* 0x000fe20000000800 */
[----:B------:R-:W-:Y:S01]  /*0fe0*/  ULEA UR5, UR5, UR6, 0xd ;  /* 0x0000000605057291 */ /* 0x000fe2000f8e683f */
[----:B------:R-:W-:-:S03]  /*0ff0*/  ISETP.LT.AND P0, PT, RZ, UR4, PT ;  /* 0x00000004ff007c0c */ /* 0x000fc6000bf01270 */
[----:B------:R-:W-:-:S04]  /*1000*/  UIADD3 UR5, UR5, 0x100, URZ ;  /* 0x0000010005057890 */ /* 0x000fc8000fffe03f */
[----:B------:R-:W-:-:S04]  /*1010*/  USHF.R.U32.HI UR5, URZ, 0x4, UR5 ;  /* 0x000000043f057899 */ /* 0x000fc80008011605 */
[----:B------:R-:W-:-:S04]  /*1020*/  ULOP3.LUT UR5, UR5, 0x3fff, URZ, 0xc0, !UPT ;  /* 0x00003fff05057892 */ /* 0x000fc8000f8ec03f */
[----:B------:R-:W-:Y:S01]  /*1030*/  ULOP3.LUT UR41, UR5, 0x10000, URZ, 0xfc, !UPT ;  /* 0x0001000005297892 */ /* 0x000fe2000f8efc3f */
[----:B01----:R-:W-:Y:S11]  /*1040*/  @P0 BRA `(.L_x_13) ;  /* 0x0000000000400947 */ /* 0x003ff60003800000 */
[----:B------:R-:W-:Y:S01]  /*1050*/  MOV R0, 0x0 ;  /* 0x0000000000007802 */ /* 0x000fe20000000f00 */
[----:B------:R-:W-:Y:S01]  /*1060*/  ULDC.64 UR4, c[0x4][0x68] ;  /* 0x01001a0000047ab9 */ /* 0x000fe20000000a00 */
[----:B------:R-:W-:Y:S01]  /*1070*/  ULDC.64 UR6, c[0x4][0x8] ;  /* 0x0100020000067ab9 */ /* 0x000fe20000000a00 */
[----:B01----:R-:W-:Y:S01]  /*1080*/  IMAD.U32 R4, RZ, RZ, UR4 ;  /* 0x00000004ff047e24 */ /* 0x003fe2000f8e00ff */
[----:B------:R0:W1:Y:S01]  /*1090*/  LDC.64 R14, c[0x4][R0] ;  /* 0x01000000000e7b82 */ /* 0x0000620000000a00 */
[----:B------:R-:W-:Y:S01]  /*10a0*/  IMAD.U32 R5, RZ, RZ, UR5 ;  /* 0x00000005ff057e24 */ /* 0x000fe2000f8e00ff */
[----:B------:R-:W-:Y:S01]  /*10b0*/  ULDC.64 UR4, c[0x4][0x70] ;  /* 0x01001c0000047ab9 */ /* 0x000fe20000000a00 */
[----:B------:R-:W-:Y:S02]  /*10c0*/  IMAD.U32 R10, RZ, RZ, UR6 ;  /* 0x00000006ff0a7e24 */ /* 0x000fe4000f8e00ff */
[----:B------:R-:W-:Y:S02]  /*10d0*/  IMAD.U32 R6, RZ, RZ, UR4 ;  /* 0x00000004ff067e24 */ /* 0x000fe4000f8e00ff */
[----:B------:R-:W-:-:S02]  /*10e0*/  IMAD.U32 R7, RZ, RZ, UR5 ;  /* 0x00000005ff077e24 */ /* 0x000fc4000f8e00ff */
[----:B------:R-:W-:Y:S02]  /*10f0*/  IMAD.U32 R11, RZ, RZ, UR7 ;  /* 0x00000007ff0b7e24 */ /* 0x000fe4000f8e00ff */
[----:B------:R-:W-:Y:S02]  /*1100*/  IMAD.MOV.U32 R8, RZ, RZ, 0x1e1 ;  /* 0x000001e1ff087424 */ /* 0x000fe400078e00ff */
[----:B------:R-:W-:Y:S02]  /*1110*/  IMAD.MOV.U32 R12, RZ, RZ, 0x1 ;  /* 0x00000001ff0c7424 */ /* 0x000fe400078e00ff */
[----:B0-----:R-:W-:-:S07]  /*1120*/  IMAD.MOV.U32 R13, RZ, RZ, RZ ;  /* 0x000000ffff0d7224 */ /* 0x001fce00078e00ff */
[----:B------:R-:W-:-:S07]  /*1130*/  LEPC R20, `(.L_x_13) ;  /* 0x000000001014794e */ /* 0x000fce0000000000 */
[----:B-12--5:R-:W-:Y:S05]  /*1140*/  CALL.ABS.NOINC R14 ;  /* 0x000000000e007343 */ /* 0x026fea0003c00000 */
.L_x_13:
[----:B------:R-:W-:-:S04]  /*1150*/  LOP3.LUT R0, R19, 0x1, RZ, 0xfc, !PT ;  /* 0x0000000113007812 */ /* 0x000fc800078efcff */
[----:B------:R-:W-:-:S13]  /*1160*/  ISETP.NE.AND P0, PT, R0, 0x3, PT ;  /* 0x000000030000780c */ /* 0x000fda0003f05270 */
[----:B------:R-:W-:Y:S05]  /*1170*/  @!P0 BRA `(.L_x_14) ;  /* 0x0000000000048947 */ /* 0x000fea0003800000 */
[----:B------:R-:W-:Y:S01]  /*1180*/  BPT.TRAP 0x1 ;  /* 0x000000040000795c */ /* 0x000fe20000300000 */
.L_x_14:
[----:B------:R-:W3:Y:S01]  /*1190*/  S2UR UR5, SR_CgaCtaId ;  /* 0x00000000000579c3 */ /* 0x000ee20000008800 */
[----:B------:R-:W-:Y:S01]  /*11a0*/  UMOV UR4, 0x400 ;  /* 0x0000040000047882 */ /* 0x000fe20000000000 */
[----:B------:R-:W-:Y:S02]  /*11b0*/  IMAD.U32 R0, RZ, RZ, UR38 ;  /* 0x00000026ff007e24 */ /* 0x000fe4000f8e00ff */
[----:B------:R-:W-:-:S03]  /*11c0*/  IMAD.U32 R3, RZ, RZ, UR39 ;  /* 0x00000027ff037e24 */ /* 0x000fc6000f8e00ff */
[----:B------:R-:W-:Y:S01]  /*11d0*/  SHF.L.U32 R0, R0, 0x1f, RZ ;  /* 0x0000001f00007819 */ /* 0x000fe200000006ff */
[----:B---3--:R-:W-:-:S06]  /*11e0*/  ULEA UR4, UR5, UR4, 0x18 ;  /* 0x0000000405047291 */ /* 0x008fcc000f8ec03f */
[----:B------:R-:W-:-:S04]  /*11f0*/  IMAD.U32 R6, RZ, RZ, UR4 ;  /* 0x00000004ff067e24 */ /* 0x000fc8000f8e00ff */
[----:B------:R-:W-:-:S04]  /*1200*/  IMAD R3, R3, 0x8, R6 ;  /* 0x0000000803037824 */ /* 0x000fc800078e0206 */
[----:B------:R3:W4:Y:S01]  /*1210*/  SYNCS.PHASECHK.TRANS64.TRYWAIT P1, [R3+URZ], R0 ;  /* 0x00000000030075a7 */ /* 0x000722000802017f */
[----:B------:R-:W-:Y:S05]  /*1220*/  @!P0 BRA `(.L_x_15) ;  /* 0x0000000000048947 */ /* 0x000fea0003800000 */
[----:B------:R-:W-:Y:S01]  /*1230*/  BPT.TRAP 0x1 ;  /* 0x000000040000795c */ /* 0x000fe20000300000 */
.L_x_15:
[----:B----4-:R-:W-:Y:S05]  /*1240*/  @P1 BRA `(.L_x_16) ;  /* 0x0000000000081947 */ /* 0x010fea0003800000 */
[----:B------:R-:W4:Y:S02]  /*1250*/  SYNCS.PHASECHK.TRANS64.TRYWAIT P1, [R3+URZ], R0 ;  /* 0x00000000030075a7 */ /* 0x000f24000802017f */
[----:B----4-:R-:W-:Y:S05]  /*1260*/  @!P1 BRA `(.L_x_17) ;  /* 0x0000008c00889947 */ /* 0x010fea0003800000 */
.L_x_16:
[----:B------:R-:W-:-:S04]  /*1270*/  UISETP.LT.AND UP0, UPT, UR40, 0x1, UPT ;  /* 0x000000012800788c */ /* 0x000fc8000bf01270 */
[----:B------:R-:W-:-:S06]  /*1280*/  USEL UR4, UR40, 0x1, UP0 ;  /* 0x0000000128047887 */ /* 0x000fcc0008000000 */
[----:B---34-:R-:W-:Y:S01]  /*1290*/  IMAD.U32 R0, RZ, RZ, UR4 ;  /* 0x00000004ff007e24 */ /* 0x018fe2000f8e00ff */
[----:B------:R-:W-:Y:S05]  /*12a0*/  WARPSYNC.ALL ;  /* 0x0000000000007948 */ /* 0x000fea0003800000 */
[----:B------:R-:W-:-:S04]  /*12b0*/  IADD3 R0, -R0, UR40, RZ ;  /* 0x0000002800007c10 */ /* 0x000fc8000fffe1ff */
[----:B------:R-:W-:Y:S02]  /*12c0*/  ISETP.GE.AND P1, PT, R0, 0x1, PT ;  /* 0x000000010000780c */ /* 0x000fe40003f26270 */
[----:B------:R-:W-:Y:S01]  /*12d0*/  R2UR UR4, R6 ;  /* 0x00000000060472ca */ /* 0x000fe200000e0000 */
[----:B------:R-:W-:Y:S01]  /*12e0*/  ULEA UR5, UR39, UR41, 0xb ;  /* 0x0000002927057291 */ /* 0x000fe2000f8e583f */
[----:B------:R-:W-:Y:S01]  /*12f0*/  WARPGROUP.ARRIVE ;  /* 0x00000000000079c5 */ /* 0x000fe20000000000 */
[----:B------:R-:W-:Y:S01]  /*1300*/  UMOV UR9, 0x40000040 ;  /* 0x4000004000097882 */ /* 0x000fe20000000000 */
[----:B------:R-:W-:-:S04]  /*1310*/  UMOV UR11, 0x40000040 ;  /* 0x40000040000b7882 */ /* 0x000fc80000000000 */
[----:B------:R-:W-:-:S05]  /*1320*/  UMOV UR8, UR5 ;  /* 0x0000000500087c82 */ /* 0x000fca0008000000 */
[----:B------:R-:W-:-:S04]  /*1330*/  UIADD3 UR4, UR4, 0x20100, URZ ;  /* 0x0002010004047890 */ /* 0x000fc8000fffe03f */
[----:B------:R-:W-:-:S04]  /*1340*/  USHF.R.U32.HI UR4, URZ, 0x4, UR4 ;  /* 0x000000043f047899 */ /* 0x000fc80008011604 */
[----:B------:R-:W-:-:S04]  /*1350*/  ULOP3.LUT UR4, UR4, 0x3fff, URZ, 0xc0, !UPT ;  /* 0x00003fff04047892 */ /* 0x000fc8000f8ec03f */
[----:B------:R-:W-:-:S04]  /*1360*/  ULOP3.LUT UR4, UR4, 0x10000, URZ, 0xfc, !UPT ;  /* 0x0001000004047892 */ /* 0x000fc8000f8efc3f */
[----:B------:R-:W-:-:S07]  /*1370*/  ULEA UR6, UR39, UR4, 0xa ;  /* 0x0000000427067291 */ /* 0x000fce000f8e503f */
[----:B------:R-:W-:Y:S02]  /*1380*/  UMOV UR10, UR6 ;  /* 0x00000006000a7c82 */ /* 0x000fe40008000000 */
[----:B------:R-:W-:Y:S01]  /*1390*/  IGMMA.64x128x32.S8.S8 R88, gdesc[UR8], RZ, !UPT, gsb0 ;  /* 0x03600000085879f1 */ /* 0x000fe2000c0410ff */
[----:B------:R-:W-:Y:S01]  /*13a0*/  UIADD3 UR8, UR5, 0x400, URZ ;  /* 0x0000040005087890 */ /* 0x000fe2000fffe03f */
[----:B------:R-:W-:Y:S01]  /*13b0*/  UMOV UR9, 0x40000040 ;  /* 0x4000004000097882 */ /* 0x000fe20000000000 */
[----:B------:R-:W-:Y:S02]  /*13c0*/  WARPGROUP.DEPBAR.LE gsb0, 0x0 ;  /* 0x00008000000079c5 */ /* 0x000fe40000010000 */
[----:B------:R-:W-:-:S06]  /*13d0*/  WARPGROUP.ARRIVE ;  /* 0x00000000000079c5 */ /* 0x000fcc0000000000 */
[----:B------:R-:W-:Y:S01]  /*13e0*/  IGMMA.64x128x32.S8.S8 R24, gdesc[UR8], RZ, !UPT, gsb0 ;  /* 0x03600000081879f1 */ /* 0x000fe2000c0410ff */
[----:B------:R-:W-:Y:S02]  /*13f0*/  UIADD3 UR8, UR5, 0x2, URZ ;  /* 0x0000000205087890 */ /* 0x000fe4000fffe03f */
[----:B------:R-:W-:Y:S01]  /*1400*/  UIADD3 UR10, UR6, 0x2, URZ ;  /* 0x00000002060a7890 */ /* 0x000fe2000fffe03f */
[----:B------:R-:W-:Y:S01]  /*1410*/  UMOV UR9, 0x40000040 ;  /* 0x4000004000097882 */ /* 0x000fe20000000000 */
[----:B------:R-:W-:Y:S01]  /*1420*/  UMOV UR11, 0x40000040 ;  /* 0x40000040000b7882 */ /* 0x000fe20000000000 */
[----:B------:R-:W-:Y:S02]  /*1430*/  WARPGROUP.DEPBAR.LE gsb0, 0x0 ;  /* 0x00008000000079c5 */ /* 0x000fe40000010000 */
[----:B------:R-:W-:-:S06]  /*1440*/  WARPGROUP.ARRIVE ;  /* 0x00000000000079c5 */ /* 0x000fcc0000000000 */
[----:B------:R-:W-:Y:S01]  /*1450*/  IGMMA.64x128x32.S8.S8 R88, gdesc[UR8], R88, gsb0 ;  /* 0x03600000085879f1 */ /* 0x000fe20008041058 */
[----:B------:R-:W-:Y:S01]  /*1460*/  UIADD3 UR8, UR5, 0x402, URZ ;  /* 0x0000040205087890 */ /* 0x000fe2000fffe03f */
[----:B------:R-:W-:Y:S01]  /*1470*/  UMOV UR9, 0x40000040 ;  /* 0x4000004000097882 */ /* 0x000fe20000000000 */
[----:B------:R-:W-:Y:S02]  /*1480*/  WARPGROUP.DEPBAR.LE gsb0, 0x0 ;  /* 0x00008000000079c5 */ /* 0x000fe40000010000 */
[----:B------:R-:W-:-:S06]  /*1490*/  WARPGROUP.ARRIVE ;  /* 0x00000000000079c5 */ /* 0x000fcc0000000000 */
[----:B------:R-:W-:Y:S01]  /*14a0*/  IGMMA.64x128x32.S8.S8 R24, gdesc[UR8], R24, gsb0 ;  /* 0x03600000081879f1 */ /* 0x000fe20008041018 */
        /* <DEDUP_REMOVED lines=23> */
[----:B------:R-:W-:Y:S03]  /*1620*/  IGMMA.64x128x32.S8.S8 R24, gdesc[UR8], R24, gsb0 ;  /* 0x03600000081879f1 */ /* 0x000fe60008041018 */
[----:B------:R-:W-:Y:S02]  /*1630*/  WARPGROUP.DEPBAR.LE gsb0, 0x0 ;  /* 0x00008000000079c5 */ /* 0x000fe40000010000 */
[----:B------:R-:W-:Y:S05]  /*1640*/  @!P1 BRA `(.L_x_18) ;  /* 0x0000000400709947 */ /* 0x000fea0003800000 */
[----:B------:R-:W-:Y:S02]  /*1650*/  UIADD3 UR5, UR39, 0x1, URZ ;  /* 0x0000000127057890 */ /* 0x000fe4000fffe03f */
[----:B------:R-:W-:Y:S02]  /*1660*/  IMAD.U32 R3, RZ, RZ, UR39 ;  /* 0x00000027ff037e24 */ /* 0x000fe4000f8e00ff */
[----:B------:R-:W-:-:S04]  /*1670*/  UISETP.NE.AND UP0, UPT, UR5, 0x4, UPT ;  /* 0x000000040500788c */ /* 0x000fc8000bf05270 */
[----:B------:R-:W-:Y:S02]  /*1680*/  USEL UR6, URZ, 0x1, UP0 ;  /* 0x000000013f067887 */ /* 0x000fe40008000000 */
[----:B------:R-:W-:Y:S02]  /*1690*/  USEL UR5, UR5, URZ, UP0 ;  /* 0x0000003f05057287 */ /* 0x000fe40008000000 */
[----:B------:R-:W-:-:S06]  /*16a0*/  ULOP3.LUT UR6, UR38, UR6, URZ, 0x3c, !UPT ;  /* 0x0000000626067292 */ /* 0x000fcc000f8e3c3f */
[----:B------:R-:W-:-:S07]  /*16b0*/  IMAD.U32 R7, RZ, RZ, UR6 ;  /* 0x00000006ff077e24 */ /* 0x000fce000f8e00ff */
.L_x_25:
[----:B------:R-:W-:Y:S05]  /*16c0*/  @!P0 BRA `(.L_x_19) ;  /* 0x0000000000048947 */ /* 0x000fea0003800000 */
[----:B------:R-:W-:Y:S01]  /*16d0*/  BPT.TRAP 0x1 ;  /* 0x000000040000795c */ /* 0x000fe20000300000 */
.L_x_19:
[----:B------:R-:W3:Y:S01]  /*16e0*/  S2UR UR7, SR_CgaCtaId ;  /* 0x00000000000779c3 */ /* 0x000ee20000008800 */
[----:B------:R-:W-:Y:S01]  /*16f0*/  UMOV UR6, 0x400 ;  /* 0x0000040000067882 */ /* 0x000fe20000000000 */
[----:B01----:R-:W-:Y:S01]  /*1700*/  IMAD.U32 R5, RZ, RZ, UR5 ;  /* 0x00000005ff057e24 */ /* 0x003fe2000f8e00ff */
[----:B------:R-:W-:Y:S01]  /*1710*/  SHF.L.U32 R4, R7, 0x1f, RZ ;  /* 0x0000001f07047819 */ /* 0x000fe200000006ff */
[----:B---3--:R-:W-:-:S06]  /*1720*/  ULEA UR6, UR7, UR6, 0x18 ;  /* 0x0000000607067291 */ /* 0x008fcc000f8ec03f */
[----:B------:R-:W-:-:S04]  /*1730*/  IMAD.U32 R6, RZ, RZ, UR6 ;  /* 0x00000006ff067e24 */ /* 0x000fc8000f8e00ff */
[----:B------:R-:W-:-:S04]  /*1740*/  IMAD R5, R5, 0x8, R6 ;  /* 0x0000000805057824 */ /* 0x000fc800078e0206 */
[----:B------:R0:W1:Y:S01]  /*1750*/  SYNCS.PHASECHK.TRANS64.TRYWAIT P1, [R5+URZ], R4 ;  /* 0x00000004050075a7 */ /* 0x000062000802017f */
[----:B------:R-:W-:Y:S05]  /*1760*/  @!P0 BRA `(.L_x_20) ;  /* 0x0000000000048947 */ /* 0x000fea0003800000 */
[----:B------:R-:W-:Y:S01]  /*1770*/  BPT.TRAP 0x1 ;  /* 0x000000040000795c */ /* 0x000fe20000300000 */
.L_x_20:
[----:B-1----:R-:W-:Y:S05]  /*1780*/  @P1 BRA `(.L_x_21) ;  /* 0x0000000000081947 */ /* 0x002fea0003800000 */
[----:B------:R-:W1:Y:S02]  /*1790*/  SYNCS.PHASECHK.TRANS64.TRYWAIT P1, [R5+URZ], R4 ;  /* 0x00000004050075a7 */ /* 0x000e64000802017f */
[----:B-1----:R-:W-:Y:S05]  /*17a0*/  @!P1 BRA `(.L_x_22) ;  /* 0x00000088004c9947 */ /* 0x002fea0003800000 */
.L_x_21:
[----:B------:R-:W-:Y:S01]  /*17b0*/  ULEA UR6, UR5, UR41, 0xb ;  /* 0x0000002905067291 */ /* 0x000fe2000f8e583f */
[----:B------:R-:W-:Y:S01]  /*17c0*/  WARPGROUP.ARRIVE ;  /* 0x00000000000079c5 */ /* 0x000fe20000000000 */
[----:B------:R-:W-:Y:S01]  /*17d0*/  ULEA UR7, UR5, UR4, 0xa ;  /* 0x0000000405077291 */ /* 0x000fe2000f8e503f */
[----:B------:R-:W-:Y:S01]  /*17e0*/  UMOV UR9, 0x40000040 ;  /* 0x4000004000097882 */ /* 0x000fe20000000000 */
[----:B------:R-:W-:-:S03]  /*17f0*/  UMOV UR11, 0x40000040 ;  /* 0x40000040000b7882 */ /* 0x000fc60000000000 */
[----:B------:R-:W-:Y:S02]  /*1800*/  UMOV UR8, UR6 ;  /* 0x0000000600087c82 */ /* 0x000fe40008000000 */
[----:B------:R-:W-:Y:S02]  /*1810*/  UMOV UR10, UR7 ;  /* 0x00000007000a7c82 */ /* 0x000fe40008000000 */
        /* <DEDUP_REMOVED lines=44> */
[----:B------:R-:W-:Y:S01]  /*1ae0*/  BPT.TRAP 0x1 ;  /* 0x000000040000795c */ /* 0x000fe20000300000 */
.L_x_23:
[----:B01----:R-:W-:Y:S01]  /*1af0*/  IMAD R4, R3, 0x8, R6 ;  /* 0x0000000803047824 */ /* 0x003fe200078e0206 */
[----:B------:R-:W-:-:S03]  /*1b00*/  ISETP.GT.U32.AND P1, PT, R19, 0x1, PT ;  /* 0x000000011300780c */ /* 0x000fc60003f24070 */
[----:B------:R-:W-:-:S05]  /*1b10*/  VIADD R4, R4, 0x20 ;  /* 0x0000002004047836 */ /* 0x000fca0000000000 */
[----:B------:R-:W-:-:S04]  /*1b20*/  PRMT R4, RZ, 0x654, R4 ;  /* 0x00000654ff047816 */ /* 0x000fc80000000004 */
[----:B------:R0:W-:Y:S01]  /*1b30*/  SYNCS.ARRIVE.TRANS64.RED.A1T0 RZ, [R4+URZ], RZ ;  /* 0x000000ff04ff79a7 */ /* 0x0001e2000810043f */
[----:B------:R-:W-:Y:S05]  /*1b40*/  @P1 BRA `(.L_x_24) ;  /* 0x0000000000041947 */ /* 0x000fea0003800000 */
[----:B------:R-:W-:Y:S01]  /*1b50*/  BPT.TRAP 0x1 ;  /* 0x000000040000795c */ /* 0x000fe20000300000 */
.L_x_24:
[----:B------:R-:W-:Y:S01]  /*1b60*/  UIADD3 UR5, UR5, 0x1, URZ ;  /* 0x0000000105057890 */ /* 0x000fe2000fffe03f */
[C---:B------:R-:W-:Y:S01]  /*1b70*/  ISETP.GT.AND P2, PT, R0.reuse, 0x1, PT ;  /* 0x000000010000780c */ /* 0x040fe20003f44270 */
[----:B------:R-:W-:Y:S02]  /*1b80*/  VIADD R3, R3, 0x1 ;  /* 0x0000000103037836 */ /* 0x000fe40000000000 */
[----:B------:R-:W-:Y:S01]  /*1b90*/  UISETP.NE.AND UP0, UPT, UR5, 0x4, UPT ;  /* 0x000000040500788c */ /* 0x000fe2000bf05270 */
[----:B------:R-:W-:Y:S02]  /*1ba0*/  VIADD R0, R0, 0xffffffff ;  /* 0xffffffff00007836 */ /* 0x000fe40000000000 */
[C---:B------:R-:W-:Y:S01]  /*1bb0*/  ISETP.NE.AND P1, PT, R3.reuse, 0x4, PT ;  /* 0x000000040300780c */ /* 0x040fe20003f25270 */
[----:B------:R-:W-:Y:S02]  /*1bc0*/  USEL UR6, URZ, 0x1, UP0 ;  /* 0x000000013f067887 */ /* 0x000fe40008000000 */
[----:B------:R-:W-:Y:S01]  /*1bd0*/  USEL UR5, UR5, URZ, UP0 ;  /* 0x0000003f05057287 */ /* 0x000fe20008000000 */
[----:B------:R-:W-:-:S03]  /*1be0*/  SEL R3, R3, RZ, P1 ;  /* 0x000000ff03037207 */ /* 0x000fc60000800000 */
[----:B------:R-:W-:Y:S01]  /*1bf0*/  LOP3.LUT R7, R7, UR6, RZ, 0x3c, !PT ;  /* 0x0000000607077c12 */ /* 0x000fe2000f8e3cff */
[----:B------:R-:W-:Y:S07]  /*1c00*/  @P2 BRA `(.L_x_25) ;  /* 0xfffffff800ac2947 */ /* 0x000fee000383ffff */
.L_x_18:
[----:B------:R-:W3:Y:S02]  /*1c10*/  LDC R0, c[0x0][0x28c] ;  /* 0x0000a300ff007b82 */ /* 0x000ee40000000800 */
[----:B---3--:R-:W-:-:S13]  /*1c20*/  ISETP.GE.AND P1, PT, R0, 0x1, PT ;  /* 0x000000010000780c */ /* 0x008fda0003f26270 */
[----:B------:R-:W-:Y:S05]  /*1c30*/  @!P1 BRA `(.L_x_26) ;  /* 0x0000000000389947 */ /* 0x000fea0003800000 */
[----:B------:R-:W-:Y:S05]  /*1c40*/  @!P0 BRA `(.L_x_27) ;  /* 0x0000000000048947 */ /* 0x000fea0003800000 */
[----:B------:R-:W-:Y:S01]  /*1c50*/  BPT.TRAP 0x1 ;  /* 0x000000040000795c */ /* 0x000fe20000300000 */
.L_x_27:
[----:B------:R-:W-:Y:S01]  /*1c60*/  UISETP.LT.AND UP0, UPT, UR40, 0x1, UPT ;  /* 0x000000012800788c */ /* 0x000fe2000bf01270 */
[----:B------:R-:W-:-:S03]  /*1c70*/  ISETP.GT.U32.AND P0, PT, R19, 0x1, PT ;  /* 0x000000011300780c */ /* 0x000fc60003f04070 */
[----:B------:R-:W-:-:S04]  /*1c80*/  USEL UR4, UR40, 0x1, UP0 ;  /* 0x0000000128047887 */ /* 0x000fc80008000000 */
[----:B------:R-:W-:-:S04]  /*1c90*/  UIADD3 UR4, UR39, UR40, -UR4 ;  /* 0x0000002827047290 */ /* 0x000fc8000fffe804 */
[----:B------:R-:W-:-:S04]  /*1ca0*/  USHF.L.U32 UR4, UR4, 0x3, URZ ;  /* 0x0000000304047899 */ /* 0x000fc8000800063f */
[----:B------:R-:W-:-:S06]  /*1cb0*/  ULOP3.LUT UR4, UR4, 0x18, URZ, 0xc0, !UPT ;  /* 0x0000001804047892 */ /* 0x000fcc000f8ec03f */
[----:B------:R-:W-:-:S05]  /*1cc0*/  IMAD.U32 R3, RZ, RZ, UR4 ;  /* 0x00000004ff037e24 */ /* 0x000fca000f8e00ff */
[----:B------:R-:W-:-:S04]  /*1cd0*/  IADD3 R0, R6, 0x20, R3 ;  /* 0x0000002006007810 */ /* 0x000fc80007ffe003 */
[----:B------:R-:W-:-:S04]  /*1ce0*/  PRMT R0, RZ, 0x654, R0 ;  /* 0x00000654ff007816 */ /* 0x000fc80000000000 */
[----:B------:R3:W-:Y:S01]  /*1cf0*/  SYNCS.ARRIVE.TRANS64.RED.A1T0 RZ, [R0+URZ], RZ ;  /* 0x000000ff00ff79a7 */ /* 0x0007e2000810043f */
[----:B------:R-:W-:Y:S05]  /*1d00*/  @P0 BRA `(.L_x_26) ;  /* 0x0000000000040947 */ /* 0x000fea0003800000 */
[----:B------:R-:W-:Y:S01]  /*1d10*/  BPT.TRAP 0x1 ;  /* 0x000000040000795c */ /* 0x000fe20000300000 */
.L_x_26:
[----:B------:R-:W4:Y:S01]  /*1d20*/  LDC R6, c[0x0][0x288] ;  /* 0x0000a200ff067b82 */ /* 0x000f220000000800 */
[--C-:B---3--:R-:W-:Y:S01]  /*1d30*/  SHF.R.U32.HI R0, RZ, 0x2, R18.reuse ;  /* 0x00000002ff007819 */ /* 0x108fe20000011612 */
[----:B------:R-:W-:Y:S01]  /*1d40*/  UIADD3 UR39, UR40, UR39, URZ ;  /* 0x0000002728277290 */ /* 0x000fe2000fffe03f */
[----:B01----:R-:W-:Y:S01]  /*1d50*/  SHF.R.U32.HI R5, RZ, 0x7, R18 ;  /* 0x00000007ff057819 */ /* 0x003fe20000011612 */
[----:B------:R-:W-:Y:S01]  /*1d60*/  IMAD.SHL.U32 R23, R23, 0x80, RZ ;  /* 0x0000008017177824 */ /* 0x000fe200078e00ff */
[----:B------:R-:W-:Y:S01]  /*1d70*/  LOP3.LUT R3, R0, 0x7, RZ, 0xc0, !PT ;  /* 0x0000000700037812 */ /* 0x000fe200078ec0ff */
[----:B------:R-:W-:Y:S01]  /*1d80*/  USHF.R.U32.HI UR4, URZ, 0x2, UR39 ;  /* 0x000000023f047899 */ /* 0x000fe20008011627 */
[C---:B------:R-:W-:Y:S01]  /*1d90*/  LOP3.LUT R4, R18.reuse, 0x60, RZ, 0xc0, !PT ;  /* 0x0000006012047812 */ /* 0x040fe200078ec0ff */
[----:B------:R-:W-:Y:S01]  /*1da0*/  IMAD.SHL.U32 R14, R18, 0x2, RZ ;  /* 0x00000002120e7824 */ /* 0x000fe200078e00ff */
[----:B------:R-:W-:Y:S01]  /*1db0*/  LOP3.LUT R0, R5, 0x1, RZ, 0xc0, !PT ;  /* 0x0000000105007812 */ /* 0x000fe200078ec0ff */
[----:B------:R-:W-:Y:S01]  /*1dc0*/  ULOP3.LUT UR4, UR4, 0x1, URZ, 0xc0, !UPT ;  /* 0x0000000104047892 */ /* 0x000fe2000f8ec03f */
[----:B------:R-:W-:Y:S01]  /*1dd0*/  SHF.R.U32.HI R8, RZ, 0x1, R4 ;  /* 0x00000001ff087819 */ /* 0x000fe20000011604 */
[----:B------:R-:W-:Y:S01]  /*1de0*/  ULDC UR8, c[0x0][0x284] ;  /* 0x0000a10000087ab9 */ /* 0x000fe20000000800 */
[----:B------:R-:W-:Y:S01]  /*1df0*/  UISETP.GT.U32.AND UP1, UPT, UR39, 0x3, UPT ;  /* 0x000000032700788c */ /* 0x000fe2000bf24070 */
[----:B------:R-:W-:Y:S01]  /*1e00*/  IMAD.SHL.U32 R4, R0, 0x40, RZ ;  /* 0x0000004000047824 */ /* 0x000fe200078e00ff */
[--C-:B------:R-:W-:Y:S01]  /*1e10*/  IADD3 R5, RZ, -R8, -R3.reuse ;  /* 0x80000008ff057210 */ /* 0x100fe20007ffe803 */
[----:B------:R-:W-:Y:S01]  /*1e20*/  UISETP.NE.U32.AND UP0, UPT, UR4, 0x1, UPT ;  /* 0x000000010400788c */ /* 0x000fe2000bf05070 */
[----:B------:R-:W-:Y:S01]  /*1e30*/  SHF.R.S32.HI R160, RZ, 0x1f, R22 ;  /* 0x0000001fffa07819 */ /* 0x000fe20000011416 */
[----:B------:R-:W-:Y:S01]  /*1e40*/  ULDC.64 UR6, c[0x0][0x5d0] ;  /* 0x0001740000067ab9 */ /* 0x000fe20000000a00 */
[----:B------:R-:W-:Y:S01]  /*1e50*/  LOP3.LUT R165, R4, 0x40, R3, 0xe2, !PT ;  /* 0x0000004004a57812 */ /* 0x000fe200078ee203 */
[----:B------:R-:W-:Y:S01]  /*1e60*/  UISETP.LT.U32.AND UP1, UPT, UR40, 0x4, UP1 ;  /* 0x000000042800788c */ /* 0x000fe20008f21070 */
[----:B------:R-:W-:Y:S01]  /*1e70*/  LOP3.LUT R3, R18, 0x3, RZ, 0xc0, !PT ;  /* 0x0000000312037812 */ /* 0x000fe200078ec0ff */
[----:B------:R-:W-:Y:S01]  /*1e80*/  UISETP.GT.U32.AND UP0, UPT, UR40, 0x3, !UP0 ;  /* 0x000000032800788c */ /* 0x000fe2000c704070 */
[C---:B------:R-:W-:Y:S01]  /*1e90*/  LOP3.LUT R14, R23.reuse, 0x6, R14, 0xf8, !PT ;  /* 0x00000006170e7812 */ /* 0x040fe200078ef80e */
[----:B------:R-:W-:Y:S01]  /*1ea0*/  IMAD R7, R160, UR6, RZ ;  /* 0x00000006a0077c24 */ /* 0x000fe2000f8e02ff */
[----:B----4-:R-:W-:Y:S01]  /*1eb0*/  ISETP.GE.AND P0, PT, R23, R6, PT ;  /* 0x000000061700720c */ /* 0x010fe20003f06270 */
[----:B------:R-:W-:Y:S01]  /*1ec0*/  IMAD R10, R3, -0x2, R6 ;  /* 0xfffffffe030a7824 */ /* 0x000fe200078e0206 */
[----:B------:R-:W-:Y:S01]  /*1ed0*/  SHF.R.S32.HI R15, RZ, 0x1f, R14 ;  /* 0x0000001fff0f7819 */ /* 0x000fe2000001140e */
[----:B------:R-:W-:Y:S01]  /*1ee0*/  IMAD.SHL.U32 R3, R152, 0x100, RZ ;  /* 0x0000010098037824 */ /* 0x000fe200078e00ff */
[----:B------:R-:W-:Y:S01]  /*1ef0*/  USEL UR5, URZ, 0x1, !UP1 ;  /* 0x000000013f057887 */ /* 0x000fe2000c800000 */
[----:B------:R-:W-:Y:S01]  /*1f00*/  IMAD R0, R0, -0x40, R5 ;  /* 0xffffffc000007824 */ /* 0x000fe200078e0205 */
[----:B------:R-:W-:Y:S01]  /*1f10*/  USEL UR4, URZ, 0x1, !UP0 ;  /* 0x000000013f047887 */ /* 0x000fe2000c000000 */
[----:B------:R-:W-:Y:S01]  /*1f20*/  IMAD.WIDE R4, R152, 0x100, RZ ;  /* 0x0000010098047825 */ /* 0x000fe200078e02ff */
[C---:B------:R-:W-:Y:S01]  /*1f30*/  ISETP.GE.OR P0, PT, R3.reuse, UR8, P0 ;  /* 0x0000000803007c0c */ /* 0x040fe20008706670 */
[----:B------:R-:W-:Y:S01]  /*1f40*/  ULOP3.LUT UR39, UR39, 0x3, URZ, 0xc0, !UPT ;  /* 0x0000000327277892 */ /* 0x000fe2000f8ec03f */
[----:B------:R-:W-:Y:S01]  /*1f50*/  IADD3 R0, -R3, UR8, R0 ;  /* 0x0000000803007c10 */ /* 0x000fe2000fffe100 */
[C---:B------:R-:W-:Y:S01]  /*1f60*/  IMAD R9, R22.reuse, UR7, R7 ;  /* 0x0000000716097c24 */ /* 0x040fe2000f8e0207 */
[----:B------:R-:W-:Y:S01]  /*1f70*/  ULOP3.LUT UR38, UR4, UR38, UR5, 0x96, !UPT ;  /* 0x0000002604267292 */ /* 0x000fe2000f8e9605 */
[----:B------:R-:W-:Y:S01]  /*1f80*/  IMAD.WIDE.U32 R6, R22, UR6, R14 ;  /* 0x0000000616067c25 */ /* 0x000fe2000f8e000e */
[----:B------:R-:W-:-:S03]  /*1f90*/  LOP3.LUT R165, R4, R165, R8, 0xfe, !PT ;  /* 0x000000a504a57212 */ /* 0x000fc600078efe08 */
[----:B------:R-:W-:Y:S02]  /*1fa0*/  IMAD.IADD R7, R7, 0x1, R9 ;  /* 0x0000000107077824 */ /* 0x000fe400078e0209 */
[----:B------:R-:W-:Y:S02]  /*1fb0*/  IMAD.IADD R3, R10, 0x1, -R23 ;  /* 0x000000010a037824 */ /* 0x000fe400078e0a17 */
[----:B------:R-:W-:Y:S01]  /*1fc0*/  IMAD.MOV.U32 R152, RZ, RZ, -0x1 ;  /* 0xffffffffff987424 */ /* 0x000fe200078e00ff */
[----:B------:R-:W-:Y:S06]  /*1fd0*/  @P0 BRA `(.L_x_28) ;  /* 0x0000006000f40947 */ /* 0x000fec0003800000 */
[----:B------:R-:W0:Y:S01]  /*1fe0*/  LDC.64 R20, c[0x0][0x5c8] ;  /* 0x00017200ff147b82 */ /* 0x000e220000000a00 */
[----:B------:R-:W-:Y:S01]  /*1ff0*/  ULDC.64 UR4, c[0x0][0x5c0] ;  /* 0x0001700000047ab9 */ /* 0x000fe20000000a00 */
[----:B------:R-:W-:Y:S01]  /*2000*/  BSSY B0, `(.L_x_28) ;  /* 0x000063a000007945 */ /* 0x000fe20003800000 */
[-C--:B0-----:R-:W-:Y:S01]  /*2010*/  IMAD R8, R5, R20.reuse, RZ ;  /* 0x0000001405087224 */ /* 0x081fe200078e02ff */
[----:B------:R-:W-:Y:S01]  /*2020*/  SHF.L.U64.HI R13, R20, 0x3, R21 ;  /* 0x00000003140d7819 */ /* 0x000fe20000010215 */
[----:B------:R-:W-:-:S04]  /*2030*/  IMAD.WIDE.U32 R6, R165, R20, R6 ;  /* 0x00000014a5067225 */ /* 0x000fc800078e0006 */
[----:B------:R-:W-:Y:S01]  /*2040*/  IMAD R9, R165, R21, R8 ;  /* 0x00000015a5097224 */ /* 0x000fe200078e0208 */
[----:B------:R-:W-:Y:S01]  /*2050*/  IADD3 R158, P0, R6, UR4, RZ ;  /* 0x00000004069e7c10 */ /* 0x000fe2000ff1e0ff */
[C---:B------:R-:W-:Y:S02]  /*2060*/  IMAD.SHL.U32 R11, R20.reuse, 0x8, RZ ;  /* 0x00000008140b7824 */ /* 0x040fe400078e00ff */
[----:B------:R-:W-:Y:S01]  /*2070*/  IMAD.IADD R9, R7, 0x1, R9 ;  /* 0x0000000107097824 */ /* 0x000fe200078e0209 */
[-C--:B------:R-:W-:Y:S02]  /*2080*/  LEA R6, P2, R20, R158.reuse, 0x7 ;  /* 0x0000009e14067211 */ /* 0x080fe400078438ff */
[----:B------:R-:W-:Y:S02]  /*2090*/  IADD3 R8, P1, R11, R158, RZ ;  /* 0x0000009e0b087210 */ /* 0x000fe40007f3e0ff */
[----:B------:R-:W-:Y:S02]  /*20a0*/  IADD3.X R159, R9, UR5, RZ, P0, !PT ;  /* 0x00000005099f7c10 */ /* 0x000fe400087fe4ff */
[----:B-----5:R-:W-:-:S02]  /*20b0*/  ISETP.NE.AND P0, PT, R154, RZ, PT ;  /* 0x000000ff9a00720c */ /* 0x020fc40003f05270 */
[----:B------:R-:W-:Y:S01]  /*20c0*/  LEA.HI.X R7, R20, R159, R21, 0x7, P2 ;  /* 0x0000009f14077211 */ /* 0x000fe200010f3c15 */
[----:B------:R-:W-:Y:S01]  /*20d0*/  IMAD.X R9, R13, 0x1, R159, P1 ;  /* 0x000000010d097824 */ /* 0x000fe200008e069f */
[----:B------:R-:W-:-:S05]  /*20e0*/  IADD3 R10, P2, R11, R6, RZ ;  /* 0x000000060b0a7210 */ /* 0x000fca0007f5e0ff */
[----:B------:R-:W-:-:S04]  /*20f0*/  IMAD.X R11, R13, 0x1, R7, P2 ;  /* 0x000000010d0b7824 */ /* 0x000fc800010e0607 */
[----:B------:R-:W-:Y:S05]  /*2100*/  @!P0 BRA `(.L_x_29) ;  /* 0x0000004800948947 */ /* 0x000fea0003800000 */
[----:B------:R-:W0:Y:S01]  /*2110*/  LDC.64 R156, c[0x0][0x5b0] ;  /* 0x00016c00ff9c7b82 */ /* 0x000e220000000a00 */
[----:B------:R-:W-:Y:S01]  /*2120*/  ULDC.64 UR4, c[0x0][0x5b8] ;  /* 0x00016e0000047ab9 */ /* 0x000fe20000000a00 */
[----:B------:R-:W-:Y:S01]  /*2130*/  ISETP.GE.AND P0, PT, R0, 0x1, PT ;  /* 0x000000010000780c */ /* 0x000fe20003f06270 */
[----:B------:R-:W-:Y:S01]  /*2140*/  IMAD R21, R160, UR4, RZ ;  /* 0x00000004a0157c24 */ /* 0x000fe2000f8e02ff */
[----:B------:R-:W-:Y:S01]  /*2150*/  BSSY B1, `(.L_x_30) ;  /* 0x0000010000017945 */ /* 0x000fe20003800000 */
[C---:B------:R-:W-:Y:S01]  /*2160*/  IMAD.WIDE.U32 R14, R22.reuse, UR4, R14 ;  /* 0x00000004160e7c25 */ /* 0x040fe2000f8e000e */
[----:B------:R-:W-:Y:S02]  /*2170*/  ISETP.LT.OR P3, PT, R3, 0x1, !P0 ;  /* 0x000000010300780c */ /* 0x000fe40004761670 */
[----:B------:R-:W1:Y:S01]  /*2180*/  LDC.64 R12, c[0x0][0x5a8] ;  /* 0x00016a00ff0c7b82 */ /* 0x000e620000000a00 */
[----:B------:R-:W-:Y:S02]  /*2190*/  IMAD R21, R22, UR5, R21 ;  /* 0x0000000516157c24 */ /* 0x000fe4000f8e0215 */
[----:B------:R-:W-:-:S02]  /*21a0*/  IMAD.MOV.U32 R20, RZ, RZ, R14 ;  /* 0x000000ffff147224 */ /* 0x000fc400078e000e */
[----:B------:R-:W-:Y:S02]  /*21b0*/  IMAD.IADD R21, R15, 0x1, R21 ;  /* 0x000000010f157824 */ /* 0x000fe400078e0215 */
[-C--:B0-----:R-:W-:Y:S01]  /*21c0*/  IMAD R160, R5, R156.reuse, RZ ;  /* 0x0000009c05a07224 */ /* 0x081fe200078e02ff */
[----:B------:R-:W-:Y:S01]  /*21d0*/  SHF.L.U64.HI R161, R156, 0x3, R157 ;  /* 0x000000039ca17819 */ /* 0x000fe2000001029d */
[----:B------:R-:W-:-:S04]  /*21e0*/  IMAD.WIDE.U32 R22, R165, R156, R20 ;  /* 0x0000009ca5167225 */ /* 0x000fc800078e0014 */
[----:B------:R-:W-:Y:S01]  /*21f0*/  IMAD R169, R165, R157, R160 ;  /* 0x0000009da5a97224 */ /* 0x000fe200078e02a0 */
[----:B-1----:R-:W-:Y:S01]  /*2200*/  IADD3 R22, P1, R22, R12, RZ ;  /* 0x0000000c16167210 */ /* 0x002fe20007f3e0ff */
[----:B------:R-:W-:-:S03]  /*2210*/  IMAD.SHL.U32 R160, R156, 0x8, RZ ;  /* 0x000000089ca07824 */ /* 0x000fc600078e00ff */
[----:B------:R-:W-:Y:S01]  /*2220*/  IADD3.X R23, R13, R23, R169, P1, !PT ;  /* 0x000000170d177210 */ /* 0x000fe20000ffe4a9 */
[----:B------:R-:W-:Y:S08]  /*2230*/  @P3 BRA `(.L_x_31) ;  /* 0x0000000000043947 */ /* 0x000ff00003800000 */
[----:B--2---:R0:W5:Y:S02]  /*2240*/  LDG.E.U8 R155, desc[UR36][R22.64] ;  /* 0x00000024169b7981 */ /* 0x004164000c1e1100 */
.L_x_31:
[----:B------:R-:W-:Y:S05]  /*2250*/  BSYNC B1 ;  /* 0x0000000000017941 */ /* 0x000fea0003800000 */
.L_x_30:
[----:B-----5:R-:W-:Y:S01]  /*2260*/  LOP3.LUT R164, R155, 0xffff, RZ, 0xc0, !PT ;  /* 0x0000ffff9ba47812 */ /* 0x020fe200078ec0ff */
[----:B------:R-:W-:Y:S01]  /*2270*/  IMAD.WIDE.U32 R162, R165, R156, R160 ;  /* 0x0000009ca5a27225 */ /* 0x000fe200078e00a0 */
[----:B------:R-:W-:Y:S01]  /*2280*/  ISETP.LT.OR P4, PT, R3, 0x2, !P0 ;  /* 0x000000020300780c */ /* 0x000fe20004781670 */
[----:B------:R-:W-:Y:S01]  /*2290*/  BSSY B1, `(.L_x_32) ;  /* 0x000000e000017945 */ /* 0x000fe20003800000 */
[----:B------:R-:W-:Y:S01]  /*22a0*/  PRMT R167, R164, 0x8880, RZ ;  /* 0x00008880a4a77816 */ /* 0x000fe200000000ff */
[----:B------:R-:W-:Y:S01]  /*22b0*/  IMAD.IADD R163, R169, 0x1, R163 ;  /* 0x00000001a9a37824 */ /* 0x000fe200078e02a3 */
[----:B------:R-:W-:Y:S02]  /*22c0*/  IADD3 R162, P2, P5, R14, R12, R162 ;  /* 0x0000000c0ea27210 */ /* 0x000fe40007d5e0a2 */
[----:B------:R-:W-:Y:S01]  /*22d0*/  ISETP.GE.AND P1, PT, R0, 0x9, PT ;  /* 0x000000090000780c */ /* 0x000fe20003f26270 */
[----:B------:R-:W-:Y:S01]  /*22e0*/  IMAD R164, R167, R154, RZ ;  /* 0x0000009aa7a47224 */ /* 0x000fe200078e02ff */
[----:B------:R-:W-:-:S02]  /*22f0*/  IADD3.X R163, R21, R13, R163, P2, P5 ;  /* 0x0000000d15a37210 */ /* 0x000fc400017ea4a3 */
[----:B------:R-:W-:Y:S01]  /*2300*/  ISETP.LT.OR P2, PT, R3, 0x1, !P1 ;  /* 0x000000010300780c */ /* 0x000fe20004f41670 */
[----:B------:R-:W-:-:S05]  /*2310*/  @!P3 IMAD R167, R88, R153, R164 ;  /* 0x0000009958a7b224 */ /* 0x000fca00078e02a4 */
[----:B------:R1:W-:Y:S01]  /*2320*/  @!P3 STG.E.U8 desc[UR36][R158.64], R167 ;  /* 0x000000a79e00b986 */ /* 0x0003e2000c101124 */
[----:B------:R-:W-:Y:S06]  /*2330*/  @P4 BRA `(.L_x_33) ;  /* 0x00000000000c4947 */ /* 0x000fec0003800000 */
[----:B--2---:R-:W1:Y:S02]  /*2340*/  LDG.E.U8 R155, desc[UR36][R22.64+0x1] ;  /* 0x00000124169b7981 */ /* 0x004e64000c1e1100 */
[----:B-1----:R-:W-:-:S05]  /*2350*/  PRMT R167, R155, 0x8880, RZ ;  /* 0x000088809ba77816 */ /* 0x002fca00000000ff */
[----:B------:R-:W-:-:S07]  /*2360*/  IMAD R164, R167, R154, RZ ;  /* 0x0000009aa7a47224 */ /* 0x000fce00078e02ff */
.L_x_33:
[----:B------:R-:W-:Y:S05]  /*2370*/  BSYNC B1 ;  /* 0x0000000000017941 */ /* 0x000fea0003800000 */
.L_x_32:
[----:B------:R-:W-:Y:S01]  /*2380*/  @!P4 IMAD R89, R89, R153, R164 ;  /* 0x000000995959c224 */ /* 0x000fe200078e02a4 */
[----:B------:R-:W-:Y:S04]  /*2390*/  BSSY B1, `(.L_x_34) ;  /* 0x0000006000017945 */ /* 0x000fe80003800000 */
[----:B------:R3:W-:Y:S01]  /*23a0*/  @!P4 STG.E.U8 desc[UR36][R158.64+0x1], R89 ;  /* 0x000001599e00c986 */ /* 0x0007e2000c101124 */
[----:B------:R-:W-:Y:S05]  /*23b0*/  @P2 BRA `(.L_x_35) ;  /* 0x00000000000c2947 */ /* 0x000fea0003800000 */
[----:B--2---:R-:W3:Y:S02]  /*23c0*/  LDG.E.U8 R155, desc[UR36][R162.64] ;  /* 0x00000024a29b7981 */ /* 0x004ee4000c1e1100 */
[----:B---3--:R-:W-:-:S05]  /*23d0*/  PRMT R89, R155, 0x8880, RZ ;  /* 0x000088809b597816 */ /* 0x008fca00000000ff */
[----:B------:R-:W-:-:S07]  /*23e0*/  IMAD R164, R89, R154, RZ ;  /* 0x0000009a59a47224 */ /* 0x000fce00078e02ff */
.L_x_35:
[----:B------:R-:W-:Y:S05]  /*23f0*/  BSYNC B1 ;  /* 0x0000000000017941 */ /* 0x000fea0003800000 */
.L_x_34:
[C---:B------:R-:W-:Y:S01]  /*2400*/  ISETP.LT.OR P4, PT, R3.reuse, 0x2, !P1 ;  /* 0x000000020300780c */ /* 0x040fe20004f81670 */
[----:B---3--:R-:W-:Y:S01]  /*2410*/  @!P2 IMAD R89, R90, R153, R164 ;  /* 0x000000995a59a224 */ /* 0x008fe200078e02a4 */
[----:B------:R-:W-:Y:S01]  /*2420*/  BSSY B1, `(.L_x_36) ;  /* 0x0000009000017945 */ /* 0x000fe20003800000 */
[C---:B------:R-:W-:Y:S02]  /*2430*/  ISETP.LT.OR P3, PT, R3.reuse, 0x9, !P0 ;  /* 0x000000090300780c */ /* 0x040fe40004761670 */
[C---:B------:R-:W-:Y:S01]  /*2440*/  ISETP.LT.OR P5, PT, R3.reuse, 0xa, !P0 ;  /* 0x0000000a0300780c */ /* 0x040fe200047a1670 */
[----:B------:R3:W-:Y:S01]  /*2450*/  @!P2 STG.E.U8 desc[UR36][R8.64], R89 ;  /* 0x000000590800a986 */ /* 0x0007e2000c101124 */
[----:B------:R-:W-:-:S06]  /*2460*/  ISETP.LT.OR P2, PT, R3, 0x9, !P1 ;  /* 0x000000090300780c */ /* 0x000fcc0004f41670 */
[----:B------:R-:W-:Y:S07]  /*2470*/  @P4 BRA `(.L_x_37) ;  /* 0x00000000000c4947 */ /* 0x000fee0003800000 */
[----:B--2---:R-:W3:Y:S02]  /*2480*/  LDG.E.U8 R155, desc[UR36][R162.64+0x1] ;  /* 0x00000124a29b7981 */ /* 0x004ee4000c1e1100 */
[----:B---3--:R-:W-:-:S05]  /*2490*/  PRMT R89, R155, 0x8880, RZ ;  /* 0x000088809b597816 */ /* 0x008fca00000000ff */
[----:B------:R-:W-:-:S07]  /*24a0*/  IMAD R164, R89, R154, RZ ;  /* 0x0000009a59a47224 */ /* 0x000fce00078e02ff */
.L_x_37:
[----:B------:R-:W-:Y:S05]  /*24b0*/  BSYNC B1 ;  /* 0x0000000000017941 */ /* 0x000fea0003800000 */
.L_x_36:
[----:B------:R-:W-:Y:S01]  /*24c0*/  @!P4 IMAD R91, R91, R153, R164 ;  /* 0x000000995b5bc224 */ /* 0x000fe200078e02a4 */
[----:B------:R-:W-:Y:S04]  /*24d0*/  BSSY B1, `(.L_x_38) ;  /* 0x0000006000017945 */ /* 0x000fe80003800000 */
[----:B------:R4:W-:Y:S01]  /*24e0*/  @!P4 STG.E.U8 desc[UR36][R8.64+0x1], R91 ;  /* 0x0000015b0800c986 */ /* 0x0009e2000c101124 */
[----:B------:R-:W-:Y:S05]  /*24f0*/  @P3 BRA `(.L_x_39) ;  /* 0x00000000000c3947 */ /* 0x000fea0003800000 */
[----:B--2---:R-:W3:Y:S02]  /*2500*/  LDG.E.U8 R155, desc[UR36][R22.64+0x8] ;  /* 0x00000824169b7981 */ /* 0x004ee4000c1e1100 */
[----:B---3--:R-:W-:-:S05]  /*2510*/  PRMT R89, R155, 0x8880, RZ ;  /* 0x000088809b597816 */ /* 0x008fca00000000ff */
[----:B------:R-:W-:-:S07]  /*2520*/  IMAD R164, R89, R154, RZ ;  /* 0x0000009a59a47224 */ /* 0x000fce00078e02ff */
.L_x_39:
[----:B------:R-:W-:Y:S05]  /*2530*/  BSYNC B1 ;  /* 0x0000000000017941 */ /* 0x000fea0003800000 */
.L_x_38:
[----:B---3--:R-:W-:Y:S01]  /*2540*/  @!P3 IMAD R89, R92, R153, R164 ;  /* 0x000000995c59b224 */ /* 0x008fe200078e02a4 */
[----:B------:R-:W-:Y:S04]  /*2550*/  BSSY B1, `(.L_x_40) ;  /* 0x0000006000017945 */ /* 0x000fe80003800000 */
[----:B------:R3:W-:Y:S01]  /*2560*/  @!P3 STG.E.U8 desc[UR36][R158.64+0x8], R89 ;  /* 0x000008599e00b986 */ /* 0x0007e2000c101124 */
[----:B------:R-:W-:Y:S05]  /*2570*/  @P5 BRA `(.L_x_41) ;  /* 0x00000000000c5947 */ /* 0x000fea0003800000 */
[----:B--2---:R-:W3:Y:S02]  /*2580*/  LDG.E.U8 R155, desc[UR36][R22.64+0x9] ;  /* 0x00000924169b7981 */ /* 0x004ee4000c1e1100 */
[----:B---3--:R-:W-:-:S05]  /*2590*/  PRMT R89, R155, 0x8880, RZ ;  /* 0x000088809b597816 */ /* 0x008fca00000000ff */
[----:B------:R-:W-:-:S07]  /*25a0*/  IMAD R164, R89, R154, RZ ;  /* 0x0000009a59a47224 */ /* 0x000fce00078e02ff */
.L_x_41:
[----:B------:R-:W-:Y:S05]  /*25b0*/  BSYNC B1 ;  /* 0x0000000000017941 */ /* 0x000fea0003800000 */
.L_x_40:
[----:B------:R-:W-:Y:S01]  /*25c0*/  @!P5 IMAD R93, R93, R153, R164 ;  /* 0x000000995d5dd224 */ /* 0x000fe200078e02a4 */
[----:B------:R-:W-:Y:S04]  /*25d0*/  BSSY B1, `(.L_x_42) ;  /* 0x0000006000017945 */ /* 0x000fe80003800000 */
[----:B------:R0:W-:Y:S01]  /*25e0*/  @!P5 STG.E.U8 desc[UR36][R158.64+0x9], R93 ;  /* 0x0000095d9e00d986 */ /* 0x0001e2000c101124 */
[----:B------:R-:W-:Y:S05]  /*25f0*/  @P2 BRA `(.L_x_43) ;  /* 0x00000000000c2947 */ /* 0x000fea0003800000 */
[----:B--2---:R-:W3:Y:S02]  /*2600*/  LDG.E.U8 R155, desc[UR36][R162.64+0x8] ;  /* 0x00000824a29b7981 */ /* 0x004ee4000c1e1100 */
[----:B---3--:R-:W-:-:S05]  /*2610*/  PRMT R89, R155, 0x8880, RZ ;  /* 0x000088809b597816 */ /* 0x008fca00000000ff */
[----:B------:R-:W-:-:S07]  /*2620*/  IMAD R164, R89, R154, RZ ;  /* 0x0000009a59a47224 */ /* 0x000fce00078e02ff */
.L_x_43:
[----:B------:R-:W-:Y:S05]  /*2630*/  BSYNC B1 ;  /* 0x0000000000017941 */ /* 0x000fea0003800000 */
.L_x_42:
        /* <DEDUP_REMOVED lines=11> */
.L_x_45:
[----:B------:R-:W-:Y:S05]  /*26f0*/  BSYNC B1 ;  /* 0x0000000000017941 */ /* 0x000fea0003800000 */
.L_x_44:
[----:B------:R-:W-:Y:S01]  /*2700*/  @!P4 IMAD R95, R95, R153, R164 ;  /* 0x000000995f5fc224 */ /* 0x000fe200078e02a4 */
[----:B------:R-:W-:Y:S04]  /*2710*/  BSSY B1, `(.L_x_46) ;  /* 0x0000006000017945 */ /* 0x000fe80003800000 */
[----:B------:R0:W-:Y:S01]  /*2720*/  @!P4 STG.E.U8 desc[UR36][R8.64+0x9], R95 ;  /* 0x0000095f0800c986 */ /* 0x0001e2000c101124 */
[----:B------:R-:W-:Y:S05]  /*2730*/  @P3 BRA `(.L_x_47) ;  /* 0x00000000000c3947 */ /* 0x000fea0003800000 */
[----:B--2---:R-:W3:Y:S02]  /*2740*/  LDG.E.U8 R155, desc[UR36][R22.64+0x10] ;  /* 0x00001024169b7981 */ /* 0x004ee4000c1e1100 */
[----:B---3--:R-:W-:-:S05]  /*2750*/  PRMT R89, R155, 0x8880, RZ ;  /* 0x000088809b597816 */ /* 0x008fca00000000ff */
[----:B------:R-:W-:-:S07]  /*2760*/  IMAD R164, R89, R154, RZ ;  /* 0x0000009a59a47224 */ /* 0x000fce00078e02ff */
.L_x_47:
[----:B------:R-:W-:Y:S05]  /*2770*/  BSYNC B1 ;  /* 0x0000000000017941 */ /* 0x000fea0003800000 */
.L_x_46:
[----:B---3--:R-:W-:Y:S01]  /*2780*/  @!P3 IMAD R89, R96, R153, R164 ;  /* 0x000000996059b224 */ /* 0x008fe200078e02a4 */
[----:B------:R-:W-:Y:S04]  /*2790*/  BSSY B1, `(.L_x_48) ;  /* 0x0000006000017945 */ /* 0x000fe80003800000 */
[----:B------:R3:W-:Y:S01]  /*27a0*/  @!P3 STG.E.U8 desc[UR36][R158.64+0x10], R89 ;  /* 0x000010599e00b986 */ /* 0x0007e2000c101124 */
[----:B------:R-:W-:Y:S05]  /*27b0*/  @P5 BRA `(.L_x_49) ;  /* 0x00000000000c5947 */ /* 0x000fea0003800000 */
[----:B--2---:R-:W3:Y:S02]  /*27c0*/  LDG.E.U8 R155, desc[UR36][R22.64+0x11] ;  /* 0x00001124169b7981 */ /* 0x004ee4000c1e1100 */
[----:B---3--:R-:W-:-:S05]  /*27d0*/  PRMT R89, R155, 0x8880, RZ ;  /* 0x000088809b597816 */ /* 0x008fca00000000ff */
[----:B------:R-:W-:-:S07]  /*27e0*/  IMAD R164, R89, R154, RZ ;  /* 0x0000009a59a47224 */ /* 0x000fce00078e02ff */
.L_x_49:
[----:B------:R-:W-:Y:S05]  /*27f0*/  BSYNC B1 ;  /* 0x0000000000017941 */ /* 0x000fea0003800000 */
.L_x_48:
[----:B------:R-:W-:Y:S01]  /*2800*/  @!P5 IMAD R97, R97, R153, R164 ;  /* 0x000000996161d224 */ /* 0x000fe200078e02a4 */
[----:B------:R-:W-:Y:S04]  /*2810*/  BSSY B1, `(.L_x_50) ;  /* 0x0000006000017945 */ /* 0x000fe80003800000 */
[----:B------:R0:W-:Y:S01]  /*2820*/  @!P5 STG.E.U8 desc[UR36][R158.64+0x11], R97 ;  /* 0x000011619e00d986 */ /* 0x0001e2000c101124 */
[----:B------:R-:W-:Y:S05]  /*2830*/  @P2 BRA `(.L_x_51) ;  /* 0x00000000000c2947 */ /* 0x000fea0003800000 */
[----:B--2---:R-:W3:Y:S02]  /*2840*/  LDG.E.U8 R155, desc[UR36][R162.64+0x10] ;  /* 0x00001024a29b7981 */ /* 0x004ee4000c1e1100 */
[----:B---3--:R-:W-:-:S05]  /*2850*/  PRMT R89, R155, 0x8880, RZ ;  /* 0x000088809b597816 */ /* 0x008fca00000000ff */
[----:B------:R-:W-:-:S07]  /*2860*/  IMAD R164, R89, R154, RZ ;  /* 0x0000009a59a47224 */ /* 0x000fce00078e02ff */
.L_x_51:
[----:B------:R-:W-:Y:S05]  /*2870*/  BSYNC B1 ;  /* 0x0000000000017941 */ /* 0x000fea0003800000 */
.L_x_50:
        /* <DEDUP_REMOVED lines=11> */
.L_x_53:
[----:B------:R-:W-:Y:S05]  /*2930*/  BSYNC B1 ;  /* 0x0000000000017941 */ /* 0x000fea0003800000 */
.L_x_52:
[----:B------:R-:W-:Y:S01]  /*2940*/  @!P4 IMAD R99, R99, R153, R164 ;  /* 0x000000996363c224 */ /* 0x000fe200078e02a4 */
[----:B------:R-:W-:Y:S04]  /*2950*/  BSSY B1, `(.L_x_54) ;  /* 0x0000006000017945 */ /* 0x000fe80003800000 */
[----:B------:R0:W-:Y:S01]  /*2960*/  @!P4 STG.E.U8 desc[UR36][R8.64+0x11], R99 ;  /* 0x000011630800c986 */ /* 0x0001e2000c101124 */
[----:B------:R-:W-:Y:S05]  /*2970*/  @P3 BRA `(.L_x_55) ;  /* 0x00000000000c3947 */ /* 0x000fea0003800000 */
[----:B--2---:R-:W3:Y:S02]  /*2980*/  LDG.E.U8 R155, desc[UR36][R22.64+0x18] ;  /* 0x00001824169b7981 */ /* 0x004ee4000c1e1100 */
[----:B---3--:R-:W-:-:S05]  /*2990*/  PRMT R89, R155, 0x8880, RZ ;  /* 0x000088809b597816 */ /* 0x008fca00000000ff */
[----:B------:R-:W-:-:S07]  /*29a0*/  IMAD R164, R89, R154, RZ ;  /* 0x0000009a59a47224 */ /* 0x000fce00078e02ff */
.L_x_55:
[----:B------:R-:W-:Y:S05]  /*29b0*/  BSYNC B1 ;  /* 0x0000000000017941 */ /* 0x000fea0003800000 */
.L_x_54:
[----:B---3--:R-:W-:Y:S01]  /*29c0*/  @!P3 IMAD R89, R100, R153, R164 ;  /* 0x000000996459b224 */ /* 0x008fe200078e02a4 */
[----:B------:R-:W-:Y:S04]  /*29d0*/  BSSY B1, `(.L_x_56) ;  /* 0x0000006000017945 */ /* 0x000fe80003800000 */
[----:B------:R3:W-:Y:S01]  /*29e0*/  @!P3 STG.E.U8 desc[UR36][R158.64+0x18], R89 ;  /* 0x000018599e00b986 */ /* 0x0007e2000c101124 */
[----:B------:R-:W-:Y:S05]  /*29f0*/  @P5 BRA `(.L_x_57) ;  /* 0x00000000000c5947 */ /* 0x000fea0003800000 */
[----:B--2---:R-:W3:Y:S02]  /*2a00*/  LDG.E.U8 R155, desc[UR36][R22.64+0x19] ;  /* 0x00001924169b7981 */ /* 0x004ee4000c1e1100 */
[----:B---3--:R-:W-:-:S05]  /*2a10*/  PRMT R89, R155, 0x8880, RZ ;  /* 0x000088809b597816 */ /* 0x008fca00000000ff */
[----:B------:R-:W-:-:S07]  /*2a20*/  IMAD R164, R89, R154, RZ ;  /* 0x0000009a59a47224 */ /* 0x000fce00078e02ff */
.L_x_57:
[----:B------:R-:W-:Y:S05]  /*2a30*/  BSYNC B1 ;  /* 0x0000000000017941 */ /* 0x000fea0003800000 */
.L_x_56:
[----:B------:R-:W-:Y:S01]  /*2a40*/  @!P5 IMAD R101, R101, R153, R164 ;  /* 0x000000996565d224 */ /* 0x000fe200078e02a4 */
[----:B------:R-:W-:Y:S04]  /*2a50*/  BSSY B1, `(.L_x_58) ;  /* 0x0000006000017945 */ /* 0x000fe80003800000 */
[----:B------:R0:W-:Y:S01]  /*2a60*/  @!P5 STG.E.U8 desc[UR36][R158.64+0x19], R101 ;  /* 0x000019659e00d986 */ /* 0x0001e2000c101124 */
[----:B------:R-:W-:Y:S05]  /*2a70*/  @P2 BRA `(.L_x_59) ;  /* 0x00000000000c2947 */ /* 0x000fea0003800000 */
[----:B--2---:R-:W3:Y:S02]  /*2a80*/  LDG.E.U8 R155, desc[UR36][R162.64+0x18] ;  /* 0x00001824a29b7981 */ /* 0x004ee4000c1e1100 */
[----:B---3--:R-:W-:-:S05]  /*2a90*/  PRMT R89, R155, 0x8880, RZ ;  /* 0x000088809b597816 */ /* 0x008fca00000000ff */
[----:B------:R-:W-:-:S07]  /*2aa0*/  IMAD R164, R89, R154, RZ ;  /* 0x0000009a59a47224 */ /* 0x000fce00078e02ff */
.L_x_59:
[----:B------:R-:W-:Y:S05]  /*2ab0*/  BSYNC B1 ;  /* 0x0000000000017941 */ /* 0x000fea0003800000 */
.L_x_58:
        /* <DEDUP_REMOVED lines=11> */
.L_x_61:
[----:B------:R-:W-:Y:S05]  /*2b70*/  BSYNC B1 ;  /* 0x0000000000017941 */ /* 0x000fea0003800000 */
.L_x_60:
[----:B------:R-:W-:Y:S01]  /*2b80*/  @!P4 IMAD R103, R103, R153, R164 ;  /* 0x000000996767c224 */ /* 0x000fe200078e02a4 */
[----:B------:R-:W-:Y:S04]  /*2b90*/  BSSY B1, `(.L_x_62) ;  /* 0x0000006000017945 */ /* 0x000fe80003800000 */
[----:B------:R0:W-:Y:S01]  /*2ba0*/  @!P4 STG.E.U8 desc[UR36][R8.64+0x19], R103 ;  /* 0x000019670800c986 */ /* 0x0001e2000c101124 */
[----:B------:R-:W-:Y:S05]  /*2bb0*/  @P3 BRA `(.L_x_63) ;  /* 0x00000000000c3947 */ /* 0x000fea0003800000 */
[----:B--2---:R-:W3:Y:S02]  /*2bc0*/  LDG.E.U8 R155, desc[UR36][R22.64+0x20] ;  /* 0x00002024169b7981 */ /* 0x004ee4000c1e1100 */
[----:B---3--:R-:W-:-:S05]  /*2bd0*/  PRMT R89, R155, 0x8880, RZ ;  /* 0x000088809b597816 */ /* 0x008fca00000000ff */
[----:B------:R-:W-:-:S07]  /*2be0*/  IMAD R164, R89, R154, RZ ;  /* 0x0000009a59a47224 */ /* 0x000fce00078e02ff */
.L_x_63:
[----:B------:R-:W-:Y:S05]  /*2bf0*/  BSYNC B1 ;  /* 0x0000000000017941 */ /* 0x000fea0003800000 */
.L_x_62:
[----:B---3--:R-:W-:Y:S01]  /*2c00*/  @!P3 IMAD R89, R104, R153, R164 ;  /* 0x000000996859b224 */ /* 0x008fe200078e02a4 */
[----:B------:R-:W-:Y:S04]  /*2c10*/  BSSY B1, `(.L_x_64) ;  /* 0x0000006000017945 */ /* 0x000fe80003800000 */
[----:B------:R3:W-:Y:S01]  /*2c20*/  @!P3 STG.E.U8 desc[UR36][R158.64+0x20], R89 ;  /* 0x000020599e00b986 */ /* 0x0007e2000c101124 */
[----:B------:R-:W-:Y:S05]  /*2c30*/  @P5 BRA `(.L_x_65) ;  /* 0x00000000000c5947 */ /* 0x000fea0003800000 */
[----:B--2---:R-:W3:Y:S02]  /*2c40*/  LDG.E.U8 R155, desc[UR36][R22.64+0x21] ;  /* 0x00002124169b7981 */ /* 0x004ee4000c1e1100 */
[----:B---3--:R-:W-:-:S05]  /*2c50*/  PRMT R89, R155, 0x8880, RZ ;  /* 0x000088809b597816 */ /* 0x008fca00000000ff */
[----:B------:R-:W-:-:S07]  /*2c60*/  IMAD R164, R89, R154, RZ ;  /* 0x0000009a59a47224 */ /* 0x000fce00078e02ff */
.L_x_65:
[----:B------:R-:W-:Y:S05]  /*2c70*/  BSYNC B1 ;  /* 0x0000000000017941 */ /* 0x000fea0003800000 */
.L_x_64:
[----:B------:R-:W-:Y:S01]  /*2c80*/  @!P5 IMAD R105, R105, R153, R164 ;  /* 0x000000996969d224 */ /* 0x000fe200078e02a4 */
[----:B------:R-:W-:Y:S04]  /*2c90*/  BSSY B1, `(.L_x_66) ;  /* 0x0000006000017945 */ /* 0x000fe80003800000 */
[----:B------:R0:W-:Y:S01]  /*2ca0*/  @!P5 STG.E.U8 desc[UR36][R158.64+0x21], R105 ;  /* 0x000021699e00d986 */ /* 0x0001e2000c101124 */
[----:B------:R-:W-:Y:S05]  /*2cb0*/  @P2 BRA `(.L_x_67) ;  /* 0x00000000000c2947 */ /* 0x000fea0003800000 */
[----:B--2---:R-:W3:Y:S02]  /*2cc0*/  LDG.E.U8 R155, desc[UR36][R162.64+0x20] ;  /* 0x00002024a29b7981 */ /* 0x004ee4000c1e1100 */
[----:B---3--:R-:W-:-:S05]  /*2cd0*/  PRMT R89, R155, 0x8880, RZ ;  /* 0x000088809b597816 */ /* 0x008fca00000000ff */
[----:B------:R-:W-:-:S07]  /*2ce0*/  IMAD R164, R89, R154, RZ ;  /* 0x0000009a59a47224 */ /* 0x000fce00078e02ff */
.L_x_67:
[----:B------:R-:W-:Y:S05]  /*2cf0*/  BSYNC B1 ;  /* 0x0000000000017941 */ /* 0x000fea0003800000 */
.L_x_66:
        /* <DEDUP_REMOVED lines=11> */
.L_x_69:
[----:B------:R-:W-:Y:S05]  /*2db0*/  BSYNC B1 ;  /* 0x0000000000017941 */ /* 0x000fea0003800000 */
.L_x_68:
[----:B------:R-:W-:Y:S01]  /*2dc0*/  @!P4 IMAD R107, R107, R153, R164 ;  /* 0x000000996b6bc224 */ /* 0x000fe200078e02a4 */
[----:B------:R-:W-:Y:S04]  /*2dd0*/  BSSY B1, `(.L_x_70) ;  /* 0x0000006000017945 */ /* 0x000fe80003800000 */
[----:B------:R0:W-:Y:S01]  /*2de0*/  @!P4 STG.E.U8 desc[UR36][R8.64+0x21], R107 ;  /* 0x0000216b0800c986 */ /* 0x0001e2000c101124 */
[----:B------:R-:W-:Y:S05]  /*2df0*/  @P3 BRA `(.L_x_71) ;  /* 0x00000000000c3947 */ /* 0x000fea0003800000 */
[----:B--2---:R-:W3:Y:S02]  /*2e00*/  LDG.E.U8 R155, desc[UR36][R22.64+0x28] ;  /* 0x00002824169b7981 */ /* 0x004ee4000c1e1100 */
[----:B---3--:R-:W-:-:S05]  /*2e10*/  PRMT R89, R155, 0x8880, RZ ;  /* 0x000088809b597816 */ /* 0x008fca00000000ff */
[----:B------:R-:W-:-:S07]  /*2e20*/  IMAD R164, R89, R154, RZ ;  /* 0x0000009a59a47224 */ /* 0x000fce00078e02ff */
.L_x_71:
[----:B------:R-:W-:Y:S05]  /*2e30*/  BSYNC B1 ;  /* 0x0000000000017941 */ /* 0x000fea0003800000 */
.L_x_70:
[----:B---3--:R-:W-:Y:S01]  /*2e40*/  @!P3 IMAD R89, R108, R153, R164 ;  /* 0x000000996c59b224 */ /* 0x008fe200078e02a4 */
[----:B------:R-:W-:Y:S04]  /*2e50*/  BSSY B1, `(.L_x_72) ;  /* 0x0000006000017945 */ /* 0x000fe80003800000 */
[----:B------:R3:W-:Y:S01]  /*2e60*/  @!P3 STG.E.U8 desc[UR36][R158.64+0x28], R89 ;  /* 0x000028599e00b986 */ /* 0x0007e2000c101124 */
[----:B------:R-:W-:Y:S05]  /*2e70*/  @P5 BRA `(.L_x_73) ;  /* 0x00000000000c5947 */ /* 0x000fea0003800000 */
[----:B--2---:R-:W3:Y:S02]  /*2e80*/  LDG.E.U8 R155, desc[UR36][R22.64+0x29] ;  /* 0x00002924169b7981 */ /* 0x004ee4000c1e1100 */
[----:B---3--:R-:W-:-:S05]  /*2e90*/  PRMT R89, R155, 0x8880, RZ ;  /* 0x000088809b597816 */ /* 0x008fca00000000ff */
[----:B------:R-:W-:-:S07]  /*2ea0*/  IMAD R164, R89, R154, RZ ;  /* 0x0000009a59a47224 */ /* 0x000fce00078e02ff */
.L_x_73:
[----:B------:R-:W-:Y:S05]  /*2eb0*/  BSYNC B1 ;  /* 0x0000000000017941 */ /* 0x000fea0003800000 */
.L_x_72:
[----:B------:R-:W-:Y:S01]  /*2ec0*/  @!P5 IMAD R109, R109, R153, R164 ;  /* 0x000000996d6dd224 */ /* 0x000fe200078e02a4 */
[----:B------:R-:W-:Y:S04]  /*2ed0*/  BSSY B1, `(.L_x_74) ;  /* 0x0000006000017945 */ /* 0x000fe80003800000 */
[----:B------:R0:W-:Y:S01]  /*2ee0*/  @!P5 STG.E.U8 desc[UR36][R158.64+0x29], R109 ;  /* 0x0000296d9e00d986 */ /* 0x0001e2000c101124 */
[----:B------:R-:W-:Y:S05]  /*2ef0*/  @P2 BRA `(.L_x_75) ;  /* 0x00000000000c2947 */ /* 0x000fea0003800000 */
[----:B--2---:R-:W3:Y:S02]  /*2f00*/  LDG.E.U8 R155, desc[UR36][R162.64+0x28] ;  /* 0x00002824a29b7981 */ /* 0x004ee4000c1e1100 */
[----:B---3--:R-:W-:-:S05]  /*2f10*/  PRMT R89, R155, 0x8880, RZ ;  /* 0x000088809b597816 */ /* 0x008fca00000000ff */
[----:B------:R-:W-:-:S07]  /*2f20*/  IMAD R164, R89, R154, RZ ;  /* 0x0000009a59a47224 */ /* 0x000fce00078e02ff */
.L_x_75:
[----:B------:R-:W-:Y:S05]  /*2f30*/  BSYNC B1 ;  /* 0x0000000000017941 */ /* 0x000fea0003800000 */
.L_x_74:
        /* <DEDUP_REMOVED lines=11> */
.L_x_77:
[----:B------:R-:W-:Y:S05]  /*2ff0*/  BSYNC B1 ;  /* 0x0000000000017941 */ /* 0x000fea0003800000 */
.L_x_76:
[----:B------:R-:W-:Y:S01]  /*3000*/  @!P4 IMAD R111, R111, R153, R164 ;  /* 0x000000996f6fc224 */ /* 0x000fe200078e02a4 */
[----:B------:R-:W-:Y:S04]  /*3010*/  BSSY B1, `(.L_x_78) ;  /* 0x0000006000017945 */ /* 0x000fe80003800000 */
[----:B------:R0:W-:Y:S01]  /*3020*/  @!P4 STG.E.U8 desc[UR36][R8.64+0x29], R111 ;  /* 0x0000296f0800c986 */ /* 0x0001e2000c101124 */
[----:B------:R-:W-:Y:S05]  /*3030*/  @P3 BRA `(.L_x_79) ;  /* 0x00000000000c3947 */ /* 0x000fea0003800000 */
[----:B--2---:R-:W3:Y:S02]  /*3040*/  LDG.E.U8 R155, desc[UR36][R22.64+0x30] ;  /* 0x00003024169b7981 */ /* 0x004ee4000c1e1100 */
[----:B---3--:R-:W-:-:S05]  /*3050*/  PRMT R89, R155, 0x8880, RZ ;  /* 0x000088809b597816 */ /* 0x008fca00000000ff */
[----:B------:R-:W-:-:S07]  /*3060*/  IMAD R164, R89, R154, RZ ;  /* 0x0000009a59a47224 */ /* 0x000fce00078e02ff */
.L_x_79:
[----:B------:R-:W-:Y:S05]  /*3070*/  BSYNC B1 ;  /* 0x0000000000017941 */ /* 0x000fea0003800000 */
.L_x_78:
[----:B---3--:R-:W-:Y:S01]  /*3080*/  @!P3 IMAD R89, R112, R153, R164 ;  /* 0x000000997059b224 */ /* 0x008fe200078e02a4 */
[----:B------:R-:W-:Y:S04]  /*3090*/  BSSY B1, `(.L_x_80) ;  /* 0x0000006000017945 */ /* 0x000fe80003800000 */
[----:B------:R3:W-:Y:S01]  /*30a0*/  @!P3 STG.E.U8 desc[UR36][R158.64+0x30], R89 ;  /* 0x000030599e00b986 */ /* 0x0007e2000c101124 */
[----:B------:R-:W-:Y:S05]  /*30b0*/  @P5 BRA `(.L_x_81) ;  /* 0x00000000000c5947 */ /* 0x000fea0003800000 */
[----:B--2---:R-:W3:Y:S02]  /*30c0*/  LDG.E.U8 R155, desc[UR36][R22.64+0x31] ;  /* 0x00003124169b7981 */ /* 0x004ee4000c1e1100 */
[----:B---3--:R-:W-:-:S05]  /*30d0*/  PRMT R89, R155, 0x8880, RZ ;  /* 0x000088809b597816 */ /* 0x008fca00000000ff */
[----:B------:R-:W-:-:S07]  /*30e0*/  IMAD R164, R89, R154, RZ ;  /* 0x0000009a59a47224 */ /* 0x000fce00078e02ff */
.L_x_81:
[----:B------:R-:W-:Y:S05]  /*30f0*/  BSYNC B1 ;  /* 0x0000000000017941 */ /* 0x000fea0003800000 */
.L_x_80:
[----:B------:R-:W-:Y:S01]  /*3100*/  @!P5 IMAD R113, R113, R153, R164 ;  /* 0x000000997171d224 */ /* 0x000fe200078e02a4 */
[----:B------:R-:W-:Y:S04]  /*3110*/  BSSY B1, `(.L_x_82) ;  /* 0x0000006000017945 */ /* 0x000fe80003800000 */
[----:B------:R0:W-:Y:S01]  /*3120*/  @!P5 STG.E.U8 desc[UR36][R158.64+0x31], R113 ;  /* 0x000031719e00d986 */ /* 0x0001e2000c101124 */
[----:B------:R-:W-:Y:S05]  /*3130*/  @P2 BRA `(.L_x_83) ;  /* 0x00000000000c2947 */ /* 0x000fea0003800000 */
[----:B--2---:R-:W3:Y:S02]  /*3140*/  LDG.E.U8 R155, desc[UR36][R162.64+0x30] ;  /* 0x00003024a29b7981 */ /* 0x004ee4000c1e1100 */
[----:B---3--:R-:W-:-:S05]  /*3150*/  PRMT R89, R155, 0x8880, RZ ;  /* 0x000088809b597816 */ /* 0x008fca00000000ff */
[----:B------:R-:W-:-:S07]  /*3160*/  IMAD R164, R89, R154, RZ ;  /* 0x0000009a59a47224 */ /* 0x000fce00078e02ff */
.L_x_83:
[----:B------:R-:W-:Y:S05]  /*3170*/  BSYNC B1 ;  /* 0x0000000000017941 */ /* 0x000fea0003800000 */
.L_x_82:
        /* <DEDUP_REMOVED lines=11> */
.L_x_85:
[----:B------:R-:W-:Y:S05]  /*3230*/  BSYNC B1 ;  /* 0x0000000000017941 */ /* 0x000fea0003800000 */
.L_x_84:
[----:B------:R-:W-:Y:S01]  /*3240*/  @!P4 IMAD R115, R115, R153, R164 ;  /* 0x000000997373c224 */ /* 0x000fe200078e02a4 */
[----:B------:R-:W-:Y:S04]  /*3250*/  BSSY B1, `(.L_x_86) ;  /* 0x0000006000017945 */ /* 0x000fe80003800000 */
[----:B------:R0:W-:Y:S01]  /*3260*/  @!P4 STG.E.U8 desc[UR36][R8.64+0x31], R115 ;  /* 0x000031730800c986 */ /* 0x0001e2000c101124 */
[----:B------:R-:W-:Y:S05]  /*3270*/  @P3 BRA `(.L_x_87) ;  /* 0x00000000000c3947 */ /* 0x000fea0003800000 */
[----:B--2---:R-:W3:Y:S02]  /*3280*/  LDG.E.U8 R155, desc[UR36][R22.64+0x38] ;  /* 0x00003824169b7981 */ /* 0x004ee4000c1e1100 */
[----:B---3--:R-:W-:-:S05]  /*3290*/  PRMT R89, R155, 0x8880, RZ ;  /* 0x000088809b597816 */ /* 0x008fca00000000ff */
[----:B------:R-:W-:-:S07]  /*32a0*/  IMAD R164, R89, R154, RZ ;  /* 0x0000009a59a47224 */ /* 0x000fce00078e02ff */
.L_x_87:
[----:B------:R-:W-:Y:S05]  /*32b0*/  BSYNC B1 ;  /* 0x0000000000017941 */ /* 0x000fea0003800000 */
.L_x_86:
[----:B---3--:R-:W-:Y:S01]  /*32c0*/  @!P3 IMAD R89, R116, R153, R164 ;  /* 0x000000997459b224 */ /* 0x008fe200078e02a4 */
[----:B------:R-:W-:Y:S04]  /*32d0*/  BSSY B1, `(.L_x_88) ;  /* 0x0000006000017945 */ /* 0x000fe80003800000 */
[----:B------:R3:W-:Y:S01]  /*32e0*/  @!P3 STG.E.U8 desc[UR36][R158.64+0x38], R89 ;  /* 0x000038599e00b986 */ /* 0x0007e2000c101124 */
[----:B------:R-:W-:Y:S05]  /*32f0*/  @P5 BRA `(.L_x_89) ;  /* 0x00000000000c5947 */ /* 0x000fea0003800000 */
[----:B--2---:R-:W3:Y:S02]  /*3300*/  LDG.E.U8 R155, desc[UR36][R22.64+0x39] ;  /* 0x00003924169b7981 */ /* 0x004ee4000c1e1100 */
[----:B---3--:R-:W-:-:S05]  /*3310*/  PRMT R89, R155, 0x8880, RZ ;  /* 0x000088809b597816 */ /* 0x008fca00000000ff */
[----:B------:R-:W-:-:S07]  /*3320*/  IMAD R164, R89, R154, RZ ;  /* 0x0000009a59a47224 */ /* 0x000fce00078e02ff */
.L_x_89:
[----:B------:R-:W-:Y:S05]  /*3330*/  BSYNC B1 ;  /* 0x0000000000017941 */ /* 0x000fea0003800000 */
.L_x_88:
[----:B------:R-:W-:Y:S01]  /*3340*/  @!P5 IMAD R117, R117, R153, R164 ;  /* 0x000000997575d224 */ /* 0x000fe200078e02a4 */
[----:B------:R-:W-:Y:S04]  /*3350*/  BSSY B1, `(.L_x_90) ;  /* 0x0000006000017945 */ /* 0x000fe80003800000 */
[----:B------:R0:W-:Y:S01]  /*3360*/  @!P5 STG.E.U8 desc[UR36][R158.64+0x39], R117 ;  /* 0x000039759e00d986 */ /* 0x0001e2000c101124 */
[----:B------:R-:W-:Y:S05]  /*3370*/  @P2 BRA `(.L_x_91) ;  /* 0x00000000000c2947 */ /* 0x000fea0003800000 */
[----:B--2---:R-:W3:Y:S02]  /*3380*/  LDG.E.U8 R155, desc[UR36][R162.64+0x38] ;  /* 0x00003824a29b7981 */ /* 0x004ee4000c1e1100 */
[----:B---3--:R-:W-:-:S05]  /*3390*/  PRMT R89, R155, 0x8880, RZ ;  /* 0x000088809b597816 */ /* 0x008fca00000000ff */
[----:B------:R-:W-:-:S07]  /*33a0*/  IMAD R164, R89, R154, RZ ;  /* 0x0000009a59a47224 */ /* 0x000fce00078e02ff */
.L_x_91:
[----:B------:R-:W-:Y:S05]  /*33b0*/  BSYNC B1 ;  /* 0x0000000000017941 */ /* 0x000fea0003800000 */
.L_x_90:
        /* <DEDUP_REMOVED lines=11> */
.L_x_93:
[----:B------:R-:W-:Y:S05]  /*3470*/  BSYNC B1 ;  /* 0x0000000000017941 */ /* 0x000fea0003800000 */
.L_x_92:
[----:B------:R-:W-:Y:S01]  /*3480*/  @!P4 IMAD R119, R119, R153, R164 ;  /* 0x000000997777c224 */ /* 0x000fe200078e02a4 */
[----:B------:R-:W-:Y:S04]  /*3490*/  BSSY B1, `(.L_x_94) ;  /* 0x0000006000017945 */ /* 0x000fe80003800000 */
[----:B------:R0:W-:Y:S01]  /*34a0*/  @!P4 STG.E.U8 desc[UR36][R8.64+0x39], R119 ;  /* 0x000039770800c986 */ /* 0x0001e2000c101124 */
[----:B------:R-:W-:Y:S05]  /*34b0*/  @P3 BRA `(.L_x_95) ;  /* 0x00000000000c3947 */ /* 0x000fea0003800000 */
[----:B--2---:R-:W3:Y:S02]  /*34c0*/  LDG.E.U8 R155, desc[UR36][R22.64+0x40] ;  /* 0x00004024169b7981 */ /* 0x004ee4000c1e1100 */
[----:B---3--:R-:W-:-:S05]  /*34d0*/  PRMT R89, R155, 0x8880, RZ ;  /* 0x000088809b597816 */ /* 0x008fca00000000ff */
[----:B------:R-:W-:-:S07]  /*34e0*/  IMAD R164, R89, R154, RZ ;  /* 0x0000009a59a47224 */ /* 0x000fce00078e02ff */
.L_x_95:
[----:B------:R-:W-:Y:S05]  /*34f0*/  BSYNC B1 ;  /* 0x0000000000017941 */ /* 0x000fea0003800000 */
.L_x_94:
[----:B---3--:R-:W-:Y:S01]  /*3500*/  @!P3 IMAD R89, R120, R153, R164 ;  /* 0x000000997859b224 */ /* 0x008fe200078e02a4 */
[----:B------:R-:W-:Y:S04]  /*3510*/  BSSY B1, `(.L_x_96) ;  /* 0x0000006000017945 */ /* 0x000fe80003800000 */
[----:B------:R3:W-:Y:S01]  /*3520*/  @!P3 STG.E.U8 desc[UR36][R158.64+0x40], R89 ;  /* 0x000040599e00b986 */ /* 0x0007e2000c101124 */
[----:B------:R-:W-:Y:S05]  /*3530*/  @P5 BRA `(.L_x_97) ;  /* 0x00000000000c5947 */ /* 0x000fea0003800000 */
[----:B--2---:R-:W3:Y:S02]  /*3540*/  LDG.E.U8 R155, desc[UR36][R22.64+0x41] ;  /* 0x00004124169b7981 */ /* 0x004ee4000c1e1100 */
[----:B---3--:R-:W-:-:S05]  /*3550*/  PRMT R89, R155, 0x8880, RZ ;  /* 0x000088809b597816 */ /* 0x008fca00000000ff */
[----:B------:R-:W-:-:S07]  /*3560*/  IMAD R164, R89, R154, RZ ;  /* 0x0000009a59a47224 */ /* 0x000fce00078e02ff */
.L_x_97:
[----:B------:R-:W-:Y:S05]  /*3570*/  BSYNC B1 ;  /* 0x0000000000017941 */ /* 0x000fea0003800000 */
.L_x_96:
[----:B------:R-:W-:Y:S01]  /*3580*/  @!P5 IMAD R121, R121, R153, R164 ;  /* 0x000000997979d224 */ /* 0x000fe200078e02a4 */
[----:B------:R-:W-:Y:S04]  /*3590*/  BSSY B1, `(.L_x_98) ;  /* 0x0000006000017945 */ /* 0x000fe80003800000 */
[----:B------:R0:W-:Y:S01]  /*35a0*/  @!P5 STG.E.U8 desc[UR36][R158.64+0x41], R121 ;  /* 0x000041799e00d986 */ /* 0x0001e2000c101124 */
[----:B------:R-:W-:Y:S05]  /*35b0*/  @P2 BRA `(.L_x_99) ;  /* 0x00000000000c2947 */ /* 0x000fea0003800000 */
[----:B--2---:R-:W3:Y:S02]  /*35c0*/  LDG.E.U8 R155, desc[UR36][R162.64+0x40] ;  /* 0x00004024a29b7981 */ /* 0x004ee4000c1e1100 */
[----:B---3--:R-:W-:-:S05]  /*35d0*/  PRMT R89, R155, 0x8880, RZ ;  /* 0x000088809b597816 */ /* 0x008fca00000000ff */
[----:B------:R-:W-:-:S07]  /*35e0*/  IMAD R164, R89, R154, RZ ;  /* 0x0000009a59a47224 */ /* 0x000fce00078e02ff */
.L_x_99:
[----:B------:R-:W-:Y:S05]  /*35f0*/  BSYNC B1 ;  /* 0x0000000000017941 */ /* 0x000fea0003800000 */
.L_x_98:
        /* <DEDUP_REMOVED lines=11> */
.L_x_101:
[----:B------:R-:W-:Y:S05]  /*36b0*/  BSYNC B1 ;  /* 0x0000000000017941 */ /* 0x000fea0003800000 */
.L_x_100:
[----:B------:R-:W-:Y:S01]  /*36c0*/  @!P4 IMAD R123, R123, R153, R164 ;  /* 0x000000997b7bc224 */ /* 0x000fe200078e02a4 */
[----:B------:R-:W-:Y:S04]  /*36d0*/  BSSY B1, `(.L_x_102) ;  /* 0x0000006000017945 */ /* 0x000fe80003800000 */
[----:B------:R0:W-:Y:S01]  /*36e0*/  @!P4 STG.E.U8 desc[UR36][R8.64+0x41], R123 ;  /* 0x0000417b0800c986 */ /* 0x0001e2000c101124 */
[----:B------:R-:W-:Y:S05]  /*36f0*/  @P3 BRA `(.L_x_103) ;  /* 0x00000000000c3947 */ /* 0x000fea0003800000 */
[----:B--2---:R-:W3:Y:S02]  /*3700*/  LDG.E.U8 R155, desc[UR36][R22.64+0x48] ;  /* 0x00004824169b7981 */ /* 0x004ee4000c1e1100 */
[----:B---3--:R-:W-:-:S05]  /*3710*/  PRMT R89, R155, 0x8880, RZ ;  /* 0x000088809b597816 */ /* 0x008fca00000000ff */
[----:B------:R-:W-:-:S07]  /*3720*/  IMAD R164, R89, R154, RZ ;  /* 0x0000009a59a47224 */ /* 0x000fce00078e02ff */
.L_x_103:
[----:B------:R-:W-:Y:S05]  /*3730*/  BSYNC B1 ;  /* 0x0000000000017941 */ /* 0x000fea0003800000 */
.L_x_102:
[----:B---3--:R-:W-:Y:S01]  /*3740*/  @!P3 IMAD R89, R124, R153, R164 ;  /* 0x000000997c59b224 */ /* 0x008fe200078e02a4 */
[----:B------:R-:W-:Y:S04]  /*3750*/  BSSY B1, `(.L_x_104) ;  /* 0x0000006000017945 */ /* 0x000fe80003800000 */
[----:B------:R3:W-:Y:S01]  /*3760*/  @!P3 STG.E.U8 desc[UR36][R158.64+0x48], R89 ;  /* 0x000048599e00b986 */ /* 0x0007e2000c101124 */
[----:B------:R-:W-:Y:S05]  /*3770*/  @P5 BRA `(.L_x_105) ;  /* 0x00000000000c5947 */ /* 0x000fea0003800000 */
[----:B--2---:R-:W3:Y:S02]  /*3780*/  LDG.E.U8 R155, desc[UR36][R22.64+0x49] ;  /* 0x00004924169b7981 */ /* 0x004ee4000c1e1100 */
[----:B---3--:R-:W-:-:S05]  /*3790*/  PRMT R89, R155, 0x8880, RZ ;  /* 0x000088809b597816 */ /* 0x008fca00000000ff */
[----:B------:R-:W-:-:S07]  /*37a0*/  IMAD R164, R89, R154, RZ ;  /* 0x0000009a59a47224 */ /* 0x000fce00078e02ff */
.L_x_105:
[----:B------:R-:W-:Y:S05]  /*37b0*/  BSYNC B1 ;  /* 0x0000000000017941 */ /* 0x000fea0003800000 */
.L_x_104:
[----:B------:R-:W-:Y:S01]  /*37c0*/  @!P5 IMAD R125, R125, R153, R164 ;  /* 0x000000997d7dd224 */ /* 0x000fe200078e02a4 */
[----:B------:R-:W-:Y:S04]  /*37d0*/  BSSY B1, `(.L_x_106) ;  /* 0x0000006000017945 */ /* 0x000fe80003800000 */
[----:B------:R0:W-:Y:S01]  /*37e0*/  @!P5 STG.E.U8 desc[UR36][R158.64+0x49], R125 ;  /* 0x0000497d9e00d986 */ /* 0x0001e2000c101124 */
[----:B------:R-:W-:Y:S05]  /*37f0*/  @P2 BRA `(.L_x_107) ;  /* 0x00000000000c2947 */ /* 0x000fea0003800000 */
[----:B--2---:R-:W3:Y:S02]  /*3800*/  LDG.E.U8 R155, desc[UR36][R162.64+0x48] ;  /* 0x00004824a29b7981 */ /* 0x004ee4000c1e1100 */
[----:B---3--:R-:W-:-:S05]  /*3810*/  PRMT R89, R155, 0x8880, RZ ;  /* 0x000088809b597816 */ /* 0x008fca00000000ff */
[----:B------:R-:W-:-:S07]  /*3820*/  IMAD R164, R89, R154, RZ ;  /* 0x0000009a59a47224 */ /* 0x000fce00078e02ff */
.L_x_107:
[----:B------:R-:W-:Y:S05]  /*3830*/  BSYNC B1 ;  /* 0x0000000000017941 */ /* 0x000fea0003800000 */
.L_x_106:
        /* <DEDUP_REMOVED lines=11> */
.L_x_109:
[----:B------:R-:W-:Y:S05]  /*38f0*/  BSYNC B1 ;  /* 0x0000000000017941 */ /* 0x000fea0003800000 */
.L_x_108:
[----:B------:R-:W-:Y:S01]  /*3900*/  @!P4 IMAD R127, R127, R153, R164 ;  /* 0x000000997f7fc224 */ /* 0x000fe200078e02a4 */
[----:B------:R-:W-:Y:S04]  /*3910*/  BSSY B1, `(.L_x_110) ;  /* 0x0000006000017945 */ /* 0x000fe80003800000 */
[----:B------:R0:W-:Y:S01]  /*3920*/  @!P4 STG.E.U8 desc[UR36][R8.64+0x49], R127 ;  /* 0x0000497f0800c986 */ /* 0x0001e2000c101124 */
[----:B------:R-:W-:Y:S05]  /*3930*/  @P3 BRA `(.L_x_111) ;  /* 0x00000000000c3947 */ /* 0x000fea0003800000 */
[----:B--2---:R-:W3:Y:S02]  /*3940*/  LDG.E.U8 R155, desc[UR36][R22.64+0x50] ;  /* 0x00005024169b7981 */ /* 0x004ee4000c1e1100 */
[----:B---3--:R-:W-:-:S05]  /*3950*/  PRMT R89, R155, 0x8880, RZ ;  /* 0x000088809b597816 */ /* 0x008fca00000000ff */
[----:B------:R-:W-:-:S07]  /*3960*/  IMAD R164, R89, R154, RZ ;  /* 0x0000009a59a47224 */ /* 0x000fce00078e02ff */
.L_x_111:
[----:B------:R-:W-:Y:S05]  /*3970*/  BSYNC B1 ;  /* 0x0000000000017941 */ /* 0x000fea0003800000 */
.L_x_110:
[----:B---3--:R-:W-:Y:S01]  /*3980*/  @!P3 IMAD R89, R128, R153, R164 ;  /* 0x000000998059b224 */ /* 0x008fe200078e02a4 */
[----:B------:R-:W-:Y:S04]  /*3990*/  BSSY B1, `(.L_x_112) ;  /* 0x0000006000017945 */ /* 0x000fe80003800000 */
[----:B------:R3:W-:Y:S01]  /*39a0*/  @!P3 STG.E.U8 desc[UR36][R158.64+0x50], R89 ;  /* 0x000050599e00b986 */ /* 0x0007e2000c101124 */
[----:B------:R-:W-:Y:S05]  /*39b0*/  @P5 BRA `(.L_x_113) ;  /* 0x00000000000c5947 */ /* 0x000fea0003800000 */
[----:B--2---:R-:W3:Y:S02]  /*39c0*/  LDG.E.U8 R155, desc[UR36][R22.64+0x51] ;  /* 0x00005124169b7981 */ /* 0x004ee4000c1e1100 */
[----:B---3--:R-:W-:-:S05]  /*39d0*/  PRMT R89, R155, 0x8880, RZ ;  /* 0x000088809b597816 */ /* 0x008fca00000000ff */
[----:B------:R-:W-:-:S07]  /*39e0*/  IMAD R164, R89, R154, RZ ;  /* 0x0000009a59a47224 */ /* 0x000fce00078e02ff */
.L_x_113:
[----:B------:R-:W-:Y:S05]  /*39f0*/  BSYNC B1 ;  /* 0x0000000000017941 */ /* 0x000fea0003800000 */
.L_x_112:
[----:B------:R-:W-:Y:S01]  /*3a00*/  @!P5 IMAD R129, R129, R153, R164 ;  /* 0x000000998181d224 */ /* 0x000fe200078e02a4 */
[----:B------:R-:W-:Y:S04]  /*3a10*/  BSSY B1, `(.L_x_114) ;  /* 0x0000006000017945 */ /* 0x000fe80003800000 */
[----:B------:R0:W-:Y:S01]  /*3a20*/  @!P5 STG.E.U8 desc[UR36][R158.64+0x51], R129 ;  /* 0x000051819e00d986 */ /* 0x0001e2000c101124 */
[----:B------:R-:W-:Y:S05]  /*3a30*/  @P2 BRA `(.L_x_115) ;  /* 0x00000000000c2947 */ /* 0x000fea0003800000 */
[----:B--2---:R-:W3:Y:S02]  /*3a40*/  LDG.E.U8 R155, desc[UR36][R162.64+0x50] ;  /* 0x00005024a29b7981 */ /* 0x004ee4000c1e1100 */
[----:B---3--:R-:W-:-:S05]  /*3a50*/  PRMT R89, R155, 0x8880, RZ ;  /* 0x000088809b597816 */ /* 0x008fca00000000ff */
[----:B------:R-:W-:-:S07]  /*3a60*/  IMAD R164, R89, R154, RZ ;  /* 0x0000009a59a47224 */ /* 0x000fce00078e02ff */
.L_x_115:
[----:B------:R-:W-:Y:S05]  /*3a70*/  BSYNC B1 ;  /* 0x0000000000017941 */ /* 0x000fea0003800000 */
.L_x_114:
        /* <DEDUP_REMOVED lines=11> */
.L_x_117:
[----:B------:R-:W-:Y:S05]  /*3b30*/  BSYNC B1 ;  /* 0x0000000000017941 */ /* 0x000fea0003800000 */
.L_x_116:
[----:B------:R-:W-:Y:S01]  /*3b40*/  @!P4 IMAD R131, R131, R153, R164 ;  /* 0x000000998383c224 */ /* 0x000fe200078e02a4 */
[----:B------:R-:W-:Y:S04]  /*3b50*/  BSSY B1, `(.L_x_118) ;  /* 0x0000006000017945 */ /* 0x000fe80003800000 */
[----:B------:R0:W-:Y:S01]  /*3b60*/  @!P4 STG.E.U8 desc[UR36][R8.64+0x51], R131 ;  /* 0x000051830800c986 */ /* 0x0001e2000c101124 */
[----:B------:R-:W-:Y:S05]  /*3b70*/  @P3 BRA `(.L_x_119) ;  /* 0x00000000000c3947 */ /* 0x000fea0003800000 */
[----:B--2---:R-:W3:Y:S02]  /*3b80*/  LDG.E.U8 R155, desc[UR36][R22.64+0x58] ;  /* 0x00005824169b7981 */ /* 0x004ee4000c1e1100 */
[----:B---3--:R-:W-:-:S05]  /*3b90*/  PRMT R89, R155, 0x8880, RZ ;  /* 0x000088809b597816 */ /* 0x008fca00000000ff */
[----:B------:R-:W-:-:S07]  /*3ba0*/  IMAD R164, R89, R154, RZ ;  /* 0x0000009a59a47224 */ /* 0x000fce00078e02ff */
.L_x_119:
[----:B------:R-:W-:Y:S05]  /*3bb0*/  BSYNC B1 ;  /* 0x0000000000017941 */ /* 0x000fea0003800000 */
.L_x_118:
[----:B---3--:R-:W-:Y:S01]  /*3bc0*/  @!P3 IMAD R89, R132, R153, R164 ;  /* 0x000000998459b224 */ /* 0x008fe200078e02a4 */
[----:B------:R-:W-:Y:S04]  /*3bd0*/  BSSY B1, `(.L_x_120) ;  /* 0x0000006000017945 */ /* 0x000fe80003800000 */
[----:B------:R3:W-:Y:S01]  /*3be0*/  @!P3 STG.E.U8 desc[UR36][R158.64+0x58], R89 ;  /* 0x000058599e00b986 */ /* 0x0007e2000c101124 */
[----:B------:R-:W-:Y:S05]  /*3bf0*/  @P5 BRA `(.L_x_121) ;  /* 0x00000000000c5947 */ /* 0x000fea0003800000 */
[----:B--2---:R-:W3:Y:S02]  /*3c00*/  LDG.E.U8 R155, desc[UR36][R22.64+0x59] ;  /* 0x00005924169b7981 */ /* 0x004ee4000c1e1100 */
[----:B---3--:R-:W-:-:S05]  /*3c10*/  PRMT R89, R155, 0x8880, RZ ;  /* 0x000088809b597816 */ /* 0x008fca00000000ff */
[----:B------:R-:W-:-:S07]  /*3c20*/  IMAD R164, R89, R154, RZ ;  /* 0x0000009a59a47224 */ /* 0x000fce00078e02ff */
.L_x_121:
[----:B------:R-:W-:Y:S05]  /*3c30*/  BSYNC B1 ;  /* 0x0000000000017941 */ /* 0x000fea0003800000 */
.L_x_120:
[----:B------:R-:W-:Y:S01]  /*3c40*/  @!P5 IMAD R133, R133, R153, R164 ;  /* 0x000000998585d224 */ /* 0x000fe200078e02a4 */
[----:B------:R-:W-:Y:S04]  /*3c50*/  BSSY B1, `(.L_x_122) ;  /* 0x0000006000017945 */ /* 0x000fe80003800000 */
[----:B------:R0:W-:Y:S01]  /*3c60*/  @!P5 STG.E.U8 desc[UR36][R158.64+0x59], R133 ;  /* 0x000059859e00d986 */ /* 0x0001e2000c101124 */
[----:B------:R-:W-:Y:S05]  /*3c70*/  @P2 BRA `(.L_x_123) ;  /* 0x00000000000c2947 */ /* 0x000fea0003800000 */
[----:B--2---:R-:W3:Y:S02]  /*3c80*/  LDG.E.U8 R155, desc[UR36][R162.64+0x58] ;  /* 0x00005824a29b7981 */ /* 0x004ee4000c1e1100 */
[----:B---3--:R-:W-:-:S05]  /*3c90*/  PRMT R89, R155, 0x8880, RZ ;  /* 0x000088809b597816 */ /* 0x008fca00000000ff */
[----:B------:R-:W-:-:S07]  /*3ca0*/  IMAD R164, R89, R154, RZ ;  /* 0x0000009a59a47224 */ /* 0x000fce00078e02ff */
.L_x_123:
[----:B------:R-:W-:Y:S05]  /*3cb0*/  BSYNC B1 ;  /* 0x0000000000017941 */ /* 0x000fea0003800000 */
.L_x_122:
        /* <DEDUP_REMOVED lines=11> */
.L_x_125:
[----:B------:R-:W-:Y:S05]  /*3d70*/  BSYNC B1 ;  /* 0x0000000000017941 */ /* 0x000fea0003800000 */
.L_x_124:
[----:B------:R-:W-:Y:S01]  /*3d80*/  @!P4 IMAD R135, R135, R153, R164 ;  /* 0x000000998787c224 */ /* 0x000fe200078e02a4 */
[----:B------:R-:W-:Y:S04]  /*3d90*/  BSSY B1, `(.L_x_126) ;  /* 0x0000006000017945 */ /* 0x000fe80003800000 */
[----:B------:R0:W-:Y:S01]  /*3da0*/  @!P4 STG.E.U8 desc[UR36][R8.64+0x59], R135 ;  /* 0x000059870800c986 */ /* 0x0001e2000c101124 */
[----:B------:R-:W-:Y:S05]  /*3db0*/  @P3 BRA `(.L_x_127) ;  /* 0x00000000000c3947 */ /* 0x000fea0003800000 */
[----:B--2---:R-:W3:Y:S02]  /*3dc0*/  LDG.E.U8 R155, desc[UR36][R22.64+0x60] ;  /* 0x00006024169b7981 */ /* 0x004ee4000c1e1100 */
[----:B---3--:R-:W-:-:S05]  /*3dd0*/  PRMT R89, R155, 0x8880, RZ ;  /* 0x000088809b597816 */ /* 0x008fca00000000ff */
[----:B------:R-:W-:-:S07]  /*3de0*/  IMAD R164, R89, R154, RZ ;  /* 0x0000009a59a47224 */ /* 0x000fce00078e02ff */
.L_x_127:
[----:B------:R-:W-:Y:S05]  /*3df0*/  BSYNC B1 ;  /* 0x0000000000017941 */ /* 0x000fea0003800000 */
.L_x_126:
[----:B---3--:R-:W-:Y:S01]  /*3e00*/  @!P3 IMAD R89, R136, R153, R164 ;  /* 0x000000998859b224 */ /* 0x008fe200078e02a4 */
[----:B------:R-:W-:Y:S04]  /*3e10*/  BSSY B1, `(.L_x_128) ;  /* 0x0000006000017945 */ /* 0x000fe80003800000 */
[----:B------:R3:W-:Y:S01]  /*3e20*/  @!P3 STG.E.U8 desc[UR36][R158.64+0x60], R89 ;  /* 0x000060599e00b986 */ /* 0x0007e2000c101124 */
[----:B------:R-:W-:Y:S05]  /*3e30*/  @P5 BRA `(.L_x_129) ;  /* 0x00000000000c5947 */ /* 0x000fea0003800000 */
[----:B--2---:R-:W3:Y:S02]  /*3e40*/  LDG.E.U8 R155, desc[UR36][R22.64+0x61] ;  /* 0x00006124169b7981 */ /* 0x004ee4000c1e1100 */
[----:B---3--:R-:W-:-:S05]  /*3e50*/  PRMT R89, R155, 0x8880, RZ ;  /* 0x000088809b597816 */ /* 0x008fca00000000ff */
[----:B------:R-:W-:-:S07]  /*3e60*/  IMAD R164, R89, R154, RZ ;  /* 0x0000009a59a47224 */ /* 0x000fce00078e02ff */
.L_x_129:
[----:B------:R-:W-:Y:S05]  /*3e70*/  BSYNC B1 ;  /* 0x0000000000017941 */ /* 0x000fea0003800000 */
.L_x_128:
[----:B------:R-:W-:Y:S01]  /*3e80*/  @!P5 IMAD R137, R137, R153, R164 ;  /* 0x000000998989d224 */ /* 0x000fe200078e02a4 */
[----:B------:R-:W-:Y:S04]  /*3e90*/  BSSY B1, `(.L_x_130) ;  /* 0x0000006000017945 */ /* 0x000fe80003800000 */
[----:B------:R0:W-:Y:S01]  /*3ea0*/  @!P5 STG.E.U8 desc[UR36][R158.64+0x61], R137 ;  /* 0x000061899e00d986 */ /* 0x0001e2000c101124 */
[----:B------:R-:W-:Y:S05]  /*3eb0*/  @P2 BRA `(.L_x_131) ;  /* 0x00000000000c2947 */ /* 0x000fea0003800000 */
[----:B--2---:R-:W3:Y:S02]  /*3ec0*/  LDG.E.U8 R155, desc[UR36][R162.64+0x60] ;  /* 0x00006024a29b7981 */ /* 0x004ee4000c1e1100 */
[----:B---3--:R-:W-:-:S05]  /*3ed0*/  PRMT R89, R155, 0x8880, RZ ;  /* 0x000088809b597816 */ /* 0x008fca00000000ff */
[----:B------:R-:W-:-:S07]  /*3ee0*/  IMAD R164, R89, R154, RZ ;  /* 0x0000009a59a47224 */ /* 0x000fce00078e02ff */
.L_x_131:
[----:B------:R-:W-:Y:S05]  /*3ef0*/  BSYNC B1 ;  /* 0x0000000000017941 */ /* 0x000fea0003800000 */
.L_x_130:
        /* <DEDUP_REMOVED lines=11> */
.L_x_133:
[----:B------:R-:W-:Y:S05]  /*3fb0*/  BSYNC B1 ;  /* 0x0000000000017941 */ /* 0x000fea0003800000 */
.L_x_132:
[----:B------:R-:W-:Y:S01]  /*3fc0*/  @!P4 IMAD R139, R139, R153, R164 ;  /* 0x000000998b8bc224 */ /* 0x000fe200078e02a4 */
[----:B------:R-:W-:Y:S04]  /*3fd0*/  BSSY B1, `(.L_x_134) ;  /* 0x0000006000017945 */ /* 0x000fe80003800000 */
[----:B------:R0:W-:Y:S01]  /*3fe0*/  @!P4 STG.E.U8 desc[UR36][R8.64+0x61], R139 ;  /* 0x0000618b0800c986 */ /* 0x0001e2000c101124 */
[----:B------:R-:W-:Y:S05]  /*3ff0*/  @P3 BRA `(.L_x_135) ;  /* 0x00000000000c3947 */ /* 0x000fea0003800000 */
[----:B--2---:R-:W3:Y:S02]  /*4000*/  LDG.E.U8 R155, desc[UR36][R22.64+0x68] ;  /* 0x00006824169b7981 */ /* 0x004ee4000c1e1100 */
[----:B---3--:R-:W-:-:S05]  /*4010*/  PRMT R89, R155, 0x8880, RZ ;  /* 0x000088809b597816 */ /* 0x008fca00000000ff */
[----:B------:R-:W-:-:S07]  /*4020*/  IMAD R164, R89, R154, RZ ;  /* 0x0000009a59a47224 */ /* 0x000fce00078e02ff */
.L_x_135:
[----:B------:R-:W-:Y:S05]  /*4030*/  BSYNC B1 ;  /* 0x0000000000017941 */ /* 0x000fea0003800000 */
.L_x_134:
[----:B---3--:R-:W-:Y:S01]  /*4040*/  @!P3 IMAD R89, R140, R153, R164 ;  /* 0x000000998c59b224 */ /* 0x008fe200078e02a4 */
[----:B------:R-:W-:Y:S04]  /*4050*/  BSSY B1, `(.L_x_136) ;  /* 0x0000006000017945 */ /* 0x000fe80003800000 */
[----:B------:R3:W-:Y:S01]  /*4060*/  @!P3 STG.E.U8 desc[UR36][R158.64+0x68], R89 ;  /* 0x000068599e00b986 */ /* 0x0007e2000c101124 */
[----:B------:R-:W-:Y:S05]  /*4070*/  @P5 BRA `(.L_x_137) ;  /* 0x00000000000c5947 */ /* 0x000fea0003800000 */
[----:B--2---:R-:W3:Y:S02]  /*4080*/  LDG.E.U8 R155, desc[UR36][R22.64+0x69] ;  /* 0x00006924169b7981 */ /* 0x004ee4000c1e1100 */
[----:B---3--:R-:W-:-:S05]  /*4090*/  PRMT R89, R155, 0x8880, RZ ;  /* 0x000088809b597816 */ /* 0x008fca00000000ff */
[----:B------:R-:W-:-:S07]  /*40a0*/  IMAD R164, R89, R154, RZ ;  /* 0x0000009a59a47224 */ /* 0x000fce00078e02ff */
.L_x_137:
[----:B------:R-:W-:Y:S05]  /*40b0*/  BSYNC B1 ;  /* 0x0000000000017941 */ /* 0x000fea0003800000 */
.L_x_136:
[----:B------:R-:W-:Y:S01]  /*40c0*/  @!P5 IMAD R141, R141, R153, R164 ;  /* 0x000000998d8dd224 */ /* 0x000fe200078e02a4 */
[----:B------:R-:W-:Y:S04]  /*40d0*/  BSSY B1, `(.L_x_138) ;  /* 0x0000006000017945 */ /* 0x000fe80003800000 */
[----:B------:R0:W-:Y:S01]  /*40e0*/  @!P5 STG.E.U8 desc[UR36][R158.64+0x69], R141 ;  /* 0x0000698d9e00d986 */ /* 0x0001e2000c101124 */
[----:B------:R-:W-:Y:S05]  /*40f0*/  @P2 BRA `(.L_x_139) ;  /* 0x00000000000c2947 */ /* 0x000fea0003800000 */
[----:B--2---:R-:W3:Y:S02]  /*4100*/  LDG.E.U8 R155, desc[UR36][R162.64+0x68] ;  /* 0x00006824a29b7981 */ /* 0x004ee4000c1e1100 */
[----:B---3--:R-:W-:-:S05]  /*4110*/  PRMT R89, R155, 0x8880, RZ ;  /* 0x000088809b597816 */ /* 0x008fca00000000ff */
[----:B------:R-:W-:-:S07]  /*4120*/  IMAD R164, R89, R154, RZ ;  /* 0x0000009a59a47224 */ /* 0x000fce00078e02ff */
.L_x_139:
[----:B------:R-:W-:Y:S05]  /*4130*/  BSYNC B1 ;  /* 0x0000000000017941 */ /* 0x000fea0003800000 */
.L_x_138:
        /* <DEDUP_REMOVED lines=11> */
.L_x_141:
[----:B------:R-:W-:Y:S05]  /*41f0*/  BSYNC B1 ;  /* 0x0000000000017941 */ /* 0x000fea0003800000 */
.L_x_140:
[----:B------:R-:W-:Y:S01]  /*4200*/  @!P4 IMAD R143, R143, R153, R164 ;  /* 0x000000998f8fc224 */ /* 0x000fe200078e02a4 */
[----:B------:R-:W-:Y:S04]  /*4210*/  BSSY B1, `(.L_x_142) ;  /* 0x0000006000017945 */ /* 0x000fe80003800000 */
[----:B------:R0:W-:Y:S01]  /*4220*/  @!P4 STG.E.U8 desc[UR36][R8.64+0x69], R143 ;  /* 0x0000698f0800c986 */ /* 0x0001e2000c101124 */
[----:B------:R-:W-:Y:S05]  /*4230*/  @P3 BRA `(.L_x_143) ;  /* 0x00000000000c3947 */ /* 0x000fea0003800000 */
[----:B--2---:R-:W3:Y:S02]  /*4240*/  LDG.E.U8 R155, desc[UR36][R22.64+0x70] ;  /* 0x00007024169b7981 */ /* 0x004ee4000c1e1100 */
[----:B---3--:R-:W-:-:S05]  /*4250*/  PRMT R89, R155, 0x8880, RZ ;  /* 0x000088809b597816 */ /* 0x008fca00000000ff */
[----:B------:R-:W-:-:S07]  /*4260*/  IMAD R164, R89, R154, RZ ;  /* 0x0000009a59a47224 */ /* 0x000fce00078e02ff */
.L_x_143:
[----:B------:R-:W-:Y:S05]  /*4270*/  BSYNC B1 ;  /* 0x0000000000017941 */ /* 0x000fea0003800000 */
.L_x_142:
[----:B---3--:R-:W-:Y:S01]  /*4280*/  @!P3 IMAD R89, R144, R153, R164 ;  /* 0x000000999059b224 */ /* 0x008fe200078e02a4 */
[----:B------:R-:W-:Y:S04]  /*4290*/  BSSY B1, `(.L_x_144) ;  /* 0x0000006000017945 */ /* 0x000fe80003800000 */
[----:B------:R3:W-:Y:S01]  /*42a0*/  @!P3 STG.E.U8 desc[UR36][R158.64+0x70], R89 ;  /* 0x000070599e00b986 */ /* 0x0007e2000c101124 */
[----:B------:R-:W-:Y:S05]  /*42b0*/  @P5 BRA `(.L_x_145) ;  /* 0x00000000000c5947 */ /* 0x000fea0003800000 */
[----:B--2---:R-:W3:Y:S02]  /*42c0*/  LDG.E.U8 R155, desc[UR36][R22.64+0x71] ;  /* 0x00007124169b7981 */ /* 0x004ee4000c1e1100 */
[----:B---3--:R-:W-:-:S05]  /*42d0*/  PRMT R89, R155, 0x8880, RZ ;  /* 0x000088809b597816 */ /* 0x008fca00000000ff */
[----:B------:R-:W-:-:S07]  /*42e0*/  IMAD R164, R89, R154, RZ ;  /* 0x0000009a59a47224 */ /* 0x000fce00078e02ff */
.L_x_145:
[----:B------:R-:W-:Y:S05]  /*42f0*/  BSYNC B1 ;  /* 0x0000000000017941 */ /* 0x000fea0003800000 */
.L_x_144:
[----:B------:R-:W-:Y:S01]  /*4300*/  @!P5 IMAD R145, R145, R153, R164 ;  /* 0x000000999191d224 */ /* 0x000fe200078e02a4 */
[----:B------:R-:W-:Y:S04]  /*4310*/  BSSY B1, `(.L_x_146) ;  /* 0x0000006000017945 */ /* 0x000fe80003800000 */
[----:B------:R0:W-:Y:S01]  /*4320*/  @!P5 STG.E.U8 desc[UR36][R158.64+0x71], R145 ;  /* 0x000071919e00d986 */ /* 0x0001e2000c101124 */
[----:B------:R-:W-:Y:S05]  /*4330*/  @P2 BRA `(.L_x_147) ;  /* 0x00000000000c2947 */ /* 0x000fea0003800000 */
[----:B--2---:R-:W3:Y:S02]  /*4340*/  LDG.E.U8 R155, desc[UR36][R162.64+0x70] ;  /* 0x00007024a29b7981 */ /* 0x004ee4000c1e1100 */
[----:B---3--:R-:W-:-:S05]  /*4350*/  PRMT R89, R155, 0x8880, RZ ;  /* 0x000088809b597816 */ /* 0x008fca00000000ff */
[----:B------:R-:W-:-:S07]  /*4360*/  IMAD R164, R89, R154, RZ ;  /* 0x0000009a59a47224 */ /* 0x000fce00078e02ff */
.L_x_147:
[----:B------:R-:W-:Y:S05]  /*4370*/  BSYNC B1 ;  /* 0x0000000000017941 */ /* 0x000fea0003800000 */
.L_x_146:
[C---:B------:R-:W-:Y:S01]  /*4380*/  ISETP.LT.OR P4, PT, R3.reuse, 0x72, !P1 ;  /* 0x000000720300780c */ /* 0x040fe20004f81670 */
[----:B---3--:R-:W-:Y:S01]  /*4390*/  @!P2 IMAD R89, R146, R153, R164 ;  /* 0x000000999259a224 */ /* 0x008fe200078e02a4 */
[----:B------:R-:W-:Y:S01]  /*43a0*/  BSSY B1, `(.L_x_148) ;  /* 0x000000b000017945 */ /* 0x000fe20003800000 */
[----:B------:R-:W-:Y:S02]  /*43b0*/  ISETP.LT.OR P3, PT, R3, 0x79, !P0 ;  /* 0x000000790300780c */ /* 0x000fe40004761670 */
[----:B------:R-:W-:Y:S01]  /*43c0*/  IADD3 R165, P5, R165, 0x80, RZ ;  /* 0x00000080a5a57810 */ /* 0x000fe20007fbe0ff */
[----:B------:R3:W-:Y:S01]  /*43d0*/  @!P2 STG.E.U8 desc[UR36][R8.64+0x70], R89 ;  /* 0x000070590800a986 */ /* 0x0007e2000c101124 */
[C---:B------:R-:W-:Y:S02]  /*43e0*/  ISETP.LT.OR P2, PT, R3.reuse, 0x79, !P1 ;  /* 0x000000790300780c */ /* 0x040fe40004f41670 */
[C---:B------:R-:W-:Y:S02]  /*43f0*/  ISETP.LT.OR P0, PT, R3.reuse, 0x7a, !P0 ;  /* 0x0000007a0300780c */ /* 0x040fe40004701670 */
[----:B------:R-:W-:-:S02]  /*4400*/  ISETP.LT.OR P1, PT, R3, 0x7a, !P1 ;  /* 0x0000007a0300780c */ /* 0x000fc40004f21670 */
[----:B------:R-:W-:Y:S11]  /*4410*/  @P4 BRA `(.L_x_149) ;  /* 0x00000000000c4947 */ /* 0x000ff60003800000 */
[----:B--2---:R-:W3:Y:S02]  /*4420*/  LDG.E.U8 R155, desc[UR36][R162.64+0x71] ;  /* 0x00007124a29b7981 */ /* 0x004ee4000c1e1100 */
[----:B---3--:R-:W-:-:S05]  /*4430*/  PRMT R89, R155, 0x8880, RZ ;  /* 0x000088809b597816 */ /* 0x008fca00000000ff */
[----:B------:R-:W-:-:S07]  /*4440*/  IMAD R164, R89, R154, RZ ;  /* 0x0000009a59a47224 */ /* 0x000fce00078e02ff */
.L_x_149:
[----:B------:R-:W-:Y:S05]  /*4450*/  BSYNC B1 ;  /* 0x0000000000017941 */ /* 0x000fea0003800000 */
.L_x_148:
[----:B------:R-:W-:Y:S01]  /*4460*/  @!P4 IMAD R147, R147, R153, R164 ;  /* 0x000000999393c224 */ /* 0x000fe200078e02a4 */
[----:B------:R-:W-:Y:S04]  /*4470*/  BSSY B1, `(.L_x_150) ;  /* 0x0000006000017945 */ /* 0x000fe80003800000 */
[----:B------:R0:W-:Y:S01]  /*4480*/  @!P4 STG.E.U8 desc[UR36][R8.64+0x71], R147 ;  /* 0x000071930800c986 */ /* 0x0001e2000c101124 */
[----:B------:R-:W-:Y:S05]  /*4490*/  @P3 BRA `(.L_x_151) ;  /* 0x00000000000c3947 */ /* 0x000fea0003800000 */
[----:B--2---:R-:W3:Y:S02]  /*44a0*/  LDG.E.U8 R155, desc[UR36][R22.64+0x78] ;  /* 0x00007824169b7981 */ /* 0x004ee4000c1e1100 */
[----:B---3--:R-:W-:-:S05]  /*44b0*/  PRMT R89, R155, 0x8880, RZ ;  /* 0x000088809b597816 */ /* 0x008fca00000000ff */
[----:B------:R-:W-:-:S07]  /*44c0*/  IMAD R164, R89, R154, RZ ;  /* 0x0000009a59a47224 */ /* 0x000fce00078e02ff */
.L_x_151:
[----:B------:R-:W-:Y:S05]  /*44d0*/  BSYNC B1 ;  /* 0x0000000000017941 */ /* 0x000fea0003800000 */
.L_x_150:
[----:B---3--:R-:W-:Y:S01]  /*44e0*/  @!P3 IMAD R89, R148, R153, R164 ;  /* 0x000000999459b224 */ /* 0x008fe200078e02a4 */
[----:B------:R-:W-:Y:S01]  /*44f0*/  BSSY B1, `(.L_x_152) ;  /* 0x0000007000017945 */ /* 0x000fe20003800000 */
[----:B----4-:R-:W-:-:S03]  /*4500*/  IMAD.X R91, RZ, RZ, R5, P5 ;  /* 0x000000ffff5b7224 */ /* 0x010fc600028e0605 */
[----:B------:R3:W-:Y:S01]  /*4510*/  @!P3 STG.E.U8 desc[UR36][R158.64+0x78], R89 ;  /* 0x000078599e00b986 */ /* 0x0007e2000c101124 */
[----:B------:R-:W-:Y:S05]  /*4520*/  @P0 BRA `(.L_x_153) ;  /* 0x00000000000c0947 */ /* 0x000fea0003800000 */
[----:B--2---:R-:W2:Y:S02]  /*4530*/  LDG.E.U8 R155, desc[UR36][R22.64+0x79] ;  /* 0x00007924169b7981 */ /* 0x004ea4000c1e1100 */
[----:B--2---:R-:W-:-:S05]  /*4540*/  PRMT R5, R155, 0x8880, RZ ;  /* 0x000088809b057816 */ /* 0x004fca00000000ff */
[----:B------:R-:W-:-:S07]  /*4550*/  IMAD R164, R5, R154, RZ ;  /* 0x0000009a05a47224 */ /* 0x000fce00078e02ff */
.L_x_153:
[----:B------:R-:W-:Y:S05]  /*4560*/  BSYNC B1 ;  /* 0x0000000000017941 */ /* 0x000fea0003800000 */
.L_x_152:
[----:B------:R-:W-:Y:S01]  /*4570*/  @!P0 IMAD R149, R149, R153, R164 ;  /* 0x0000009995958224 */ /* 0x000fe200078e02a4 */
[----:B------:R-:W-:Y:S01]  /*4580*/  BSSY B1, `(.L_x_154) ;  /* 0x0000007000017945 */ /* 0x000fe20003800000 */
[----:B------:R-:W-:-:S03]  /*4590*/  IMAD R4, R91, R156, RZ ;  /* 0x0000009c5b047224 */ /* 0x000fc600078e02ff */
[----:B------:R4:W-:Y:S01]  /*45a0*/  @!P0 STG.E.U8 desc[UR36][R158.64+0x79], R149 ;  /* 0x000079959e008986 */ /* 0x0009e2000c101124 */
[----:B------:R-:W-:Y:S05]  /*45b0*/  @P2 BRA `(.L_x_155) ;  /* 0x00000000000c2947 */ /* 0x000fea0003800000 */
[----:B--2---:R-:W2:Y:S02]  /*45c0*/  LDG.E.U8 R155, desc[UR36][R162.64+0x78] ;  /* 0x00007824a29b7981 */ /* 0x004ea4000c1e1100 */
[----:B--2---:R-:W-:-:S05]  /*45d0*/  PRMT R5, R155, 0x8880, RZ ;  /* 0x000088809b057816 */ /* 0x004fca00000000ff */
[----:B------:R-:W-:-:S07]  /*45e0*/  IMAD R164, R5, R154, RZ ;  /* 0x0000009a05a47224 */ /* 0x000fce00078e02ff */
.L_x_155:
[----:B------:R-:W-:Y:S05]  /*45f0*/  BSYNC B1 ;  /* 0x0000000000017941 */ /* 0x000fea0003800000 */
.L_x_154:
[----:B------:R-:W-:Y:S01]  /*4600*/  @!P2 IMAD R5, R150, R153, R164 ;  /* 0x000000999605a224 */ /* 0x000fe200078e02a4 */
[----:B------:R-:W-:Y:S01]  /*4610*/  BSSY B1, `(.L_x_156) ;  /* 0x0000009000017945 */ /* 0x000fe20003800000 */
[C---:B0-----:R-:W-:Y:S02]  /*4620*/  IMAD R23, R165.reuse, R157, R4 ;  /* 0x0000009da5177224 */ /* 0x041fe400078e0204 */
[CC--:B------:R-:W-:Y:S01]  /*4630*/  IMAD.WIDE.U32 R160, R165.reuse, R156.reuse, R160 ;  /* 0x0000009ca5a07225 */ /* 0x0c0fe200078e00a0 */
[----:B------:R0:W-:Y:S03]  /*4640*/  @!P2 STG.E.U8 desc[UR36][R8.64+0x78], R5 ;  /* 0x000078050800a986 */ /* 0x0001e6000c101124 */
[----:B------:R-:W-:Y:S01]  /*4650*/  IMAD.WIDE.U32 R156, R165, R156, R20 ;  /* 0x0000009ca59c7225 */ /* 0x000fe200078e0014 */
[----:B------:R-:W-:Y:S06]  /*4660*/  @P1 BRA `(.L_x_157) ;  /* 0x00000000000c1947 */ /* 0x000fec0003800000 */
[----:B--2---:R-:W0:Y:S02]  /*4670*/  LDG.E.U8 R155, desc[UR36][R162.64+0x79] ;  /* 0x00007924a29b7981 */ /* 0x004e24000c1e1100 */
[----:B0-----:R-:W-:-:S05]  /*4680*/  PRMT R5, R155, 0x8880, RZ ;  /* 0x000088809b057816 */ /* 0x001fca00000000ff */
[----:B------:R-:W-:-:S07]  /*4690*/  IMAD R164, R5, R154, RZ ;  /* 0x0000009a05a47224 */ /* 0x000fce00078e02ff */
.L_x_157:
[----:B------:R-:W-:Y:S05]  /*46a0*/  BSYNC B1 ;  /* 0x0000000000017941 */ /* 0x000fea0003800000 */
.L_x_156:
[----:B------:R-:W-:Y:S01]  /*46b0*/  @!P1 IMAD R151, R151, R153, R164 ;  /* 0x0000009997979224 */ /* 0x000fe200078e02a4 */
[----:B------:R-:W-:Y:S01]  /*46c0*/  ISETP.GE.AND P2, PT, R0, 0x81, PT ;  /* 0x000000810000780c */ /* 0x000fe20003f46270 */
[----:B------:R-:W-:Y:S01]  /*46d0*/  BSSY B1, `(.L_x_158) ;  /* 0x000000c000017945 */ /* 0x000fe20003800000 */
[----:B------:R-:W-:Y:S02]  /*46e0*/  IADD3 R4, P5, R156, R12, RZ ;  /* 0x0000000c9c047210 */ /* 0x000fe40007fbe0ff */
[----:B------:R1:W-:Y:S01]  /*46f0*/  @!P1 STG.E.U8 desc[UR36][R8.64+0x79], R151 ;  /* 0x0000799708009986 */ /* 0x0003e2000c101124 */
[----:B------:R-:W-:Y:S02]  /*4700*/  ISETP.LT.OR P1, PT, R3, 0x1, !P2 ;  /* 0x000000010300780c */ /* 0x000fe40005721670 */
[----:B0-----:R-:W-:Y:S02]  /*4710*/  IADD3.X R5, R13, R157, R23, P5, !PT ;  /* 0x0000009d0d057210 */ /* 0x001fe40002ffe417 */
[----:B------:R-:W-:-:S02]  /*4720*/  ISETP.GE.AND P0, PT, R0, 0x89, PT ;  /* 0x000000890000780c */ /* 0x000fc40003f06270 */
[----:B------:R-:W-:Y:S02]  /*4730*/  IADD3 R12, P4, P3, R14, R12, R160 ;  /* 0x0000000c0e0c7210 */ /* 0x000fe40007b9e0a0 */
[----:B------:R-:W-:-:S05]  /*4740*/  ISETP.LT.OR P5, PT, R3, 0x2, !P2 ;  /* 0x000000020300780c */ /* 0x000fca00057a1670 */
[----:B-1----:R-:W-:Y:S08]  /*4750*/  @P1 BRA `(.L_x_159) ;  /* 0x00000000000c1947 */ /* 0x002ff00003800000 */
[----:B--2---:R-:W2:Y:S02]  /*4760*/  LDG.E.U8 R155, desc[UR36][R4.64] ;  /* 0x00000024049b7981 */ /* 0x004ea4000c1e1100 */
[----:B--2---:R-:W-:-:S05]  /*4770*/  PRMT R9, R155, 0x8880, RZ ;  /* 0x000088809b097816 */ /* 0x004fca00000000ff */
[----:B------:R-:W-:-:S07]  /*4780*/  IMAD R164, R9, R154, RZ ;  /* 0x0000009a09a47224 */ /* 0x000fce00078e02ff */
.L_x_159:
[----:B------:R-:W-:Y:S05]  /*4790*/  BSYNC B1 ;  /* 0x0000000000017941 */ /* 0x000fea0003800000 */
.L_x_158:
[----:B------:R-:W-:Y:S01]  /*47a0*/  @!P1 IMAD R9, R24, R153, R164 ;  /* 0x0000009918099224 */ /* 0x000fe200078e02a4 */
[----:B------:R-:W-:Y:S01]  /*47b0*/  BSSY B1, `(.L_x_160) ;  /* 0x0000007000017945 */ /* 0x000fe20003800000 */
[----:B------:R-:W-:-:S03]  /*47c0*/  IMAD.IADD R160, R23, 0x1, R161 ;  /* 0x0000000117a07824 */ /* 0x000fc600078e02a1 */
[----:B------:R0:W-:Y:S01]  /*47d0*/  @!P1 STG.E.U8 desc[UR36][R6.64], R9 ;  /* 0x0000000906009986 */ /* 0x0001e2000c101124 */
[----:B------:R-:W-:Y:S05]  /*47e0*/  @P5 BRA `(.L_x_161) ;  /* 0x00000000000c5947 */ /* 0x000fea0003800000 */
[----:B--2---:R-:W0:Y:S02]  /*47f0*/  LDG.E.U8 R155, desc[UR36][R4.64+0x1] ;  /* 0x00000124049b7981 */ /* 0x004e24000c1e1100 */
[----:B0-----:R-:W-:-:S05]  /*4800*/  PRMT R9, R155, 0x8880, RZ ;  /* 0x000088809b097816 */ /* 0x001fca00000000ff */
[----:B------:R-:W-:-:S07]  /*4810*/  IMAD R164, R9, R154, RZ ;  /* 0x0000009a09a47224 */ /* 0x000fce00078e02ff */
.L_x_161:
[----:B------:R-:W-:Y:S05]  /*4820*/  BSYNC B1 ;  /* 0x0000000000017941 */ /* 0x000fea0003800000 */
.L_x_160:
[----:B------:R-:W-:Y:S01]  /*4830*/  ISETP.LT.OR P1, PT, R3, 0x1, !P0 ;  /* 0x000000010300780c */ /* 0x000fe20004721670 */
[----:B------:R-:W-:Y:S01]  /*4840*/  @!P5 IMAD R25, R25, R153, R164 ;  /* 0x000000991919d224 */ /* 0x000fe200078e02a4 */
[----:B------:R-:W-:Y:S01]  /*4850*/  BSSY B1, `(.L_x_162) ;  /* 0x000000a000017945 */ /* 0x000fe20003800000 */
[----:B------:R-:W-:Y:S02]  /*4860*/  IADD3.X R13, R21, R13, R160, P4, P3 ;  /* 0x0000000d150d7210 */ /* 0x000fe400027e64a0 */
[C---:B------:R-:W-:Y:S01]  /*4870*/  ISETP.LT.OR P4, PT, R3.reuse, 0x2, !P0 ;  /* 0x000000020300780c */ /* 0x040fe20004781670 */
[----:B------:R1:W-:Y:S01]  /*4880*/  @!P5 STG.E.U8 desc[UR36][R6.64+0x1], R25 ;  /* 0x000001190600d986 */ /* 0x0003e2000c101124 */
[C---:B------:R-:W-:Y:S02]  /*4890*/  ISETP.LT.OR P5, PT, R3.reuse, 0x9, !P2 ;  /* 0x000000090300780c */ /* 0x040fe400057a1670 */
[----:B------:R-:W-:-:S04]  /*48a0*/  ISETP.LT.OR P3, PT, R3, 0xa, !P2 ;  /* 0x0000000a0300780c */ /* 0x000fc80005761670 */
[----:B------:R-:W-:Y:S09]  /*48b0*/  @P1 BRA `(.L_x_163) ;  /* 0x00000000000c1947 */ /* 0x000ff20003800000 */
[----:B--2---:R-:W0:Y:S02]  /*48c0*/  LDG.E.U8 R155, desc[UR36][R12.64] ;  /* 0x000000240c9b7981 */ /* 0x004e24000c1e1100 */
[----:B0-----:R-:W-:-:S05]  /*48d0*/  PRMT R9, R155, 0x8880, RZ ;  /* 0x000088809b097816 */ /* 0x001fca00000000ff */
[----:B------:R-:W-:-:S07]  /*48e0*/  IMAD R164, R9, R154, RZ ;  /* 0x0000009a09a47224 */ /* 0x000fce00078e02ff */
.L_x_163:
[----:B------:R-:W-:Y:S05]  /*48f0*/  BSYNC B1 ;  /* 0x0000000000017941 */ /* 0x000fea0003800000 */
.L_x_162:
[----:B0-----:R-:W-:Y:S01]  /*4900*/  @!P1 IMAD R9, R26, R153, R164 ;  /* 0x000000991a099224 */ /* 0x001fe200078e02a4 */
[----:B------:R-:W-:Y:S04]  /*4910*/  BSSY B1, `(.L_x_164) ;  /* 0x0000006000017945 */ /* 0x000fe80003800000 */
[----:B------:R0:W-:Y:S01]  /*4920*/  @!P1 STG.E.U8 desc[UR36][R10.64], R9 ;  /* 0x000000090a009986 */ /* 0x0001e2000c101124 */
[----:B------:R-:W-:Y:S05]  /*4930*/  @P4 BRA `(.L_x_165) ;  /* 0x00000000000c4947 */ /* 0x000fea0003800000 */
[----:B--2---:R-:W0:Y:S02]  /*4940*/  LDG.E.U8 R155, desc[UR36][R12.64+0x1] ;  /* 0x000001240c9b7981 */ /* 0x004e24000c1e1100 */
[----:B0-----:R-:W-:-:S05]  /*4950*/  PRMT R9, R155, 0x8880, RZ ;  /* 0x000088809b097816 */ /* 0x001fca00000000ff */
[----:B------:R-:W-:-:S07]  /*4960*/  IMAD R164, R9, R154, RZ ;  /* 0x0000009a09a47224 */ /* 0x000fce00078e02ff */
.L_x_165:
[----:B------:R-:W-:Y:S05]  /*4970*/  BSYNC B1 ;  /* 0x0000000000017941 */ /* 0x000fea0003800000 */
.L_x_164:
[----:B------:R-:W-:Y:S01]  /*4980*/  @!P4 IMAD R27, R27, R153, R164 ;  /* 0x000000991b1bc224 */ /* 0x000fe200078e02a4 */
[----:B------:R-:W-:Y:S04]  /*4990*/  BSSY B1, `(.L_x_166) ;  /* 0x0000006000017945 */ /* 0x000fe80003800000 */
[----:B------:R0:W-:Y:S01]  /*49a0*/  @!P4 STG.E.U8 desc[UR36][R10.64+0x1], R27 ;  /* 0x0000011b0a00c986 */ /* 0x0001e2000c101124 */
[----:B------:R-:W-:Y:S05]  /*49b0*/  @P5 BRA `(.L_x_167) ;  /* 0x00000000000c5947 */ /* 0x000fea0003800000 */
[----:B--2---:R-:W0:Y:S02]  /*49c0*/  LDG.E.U8 R155, desc[UR36][R4.64+0x8] ;  /* 0x00000824049b7981 */ /* 0x004e24000c1e1100 */
[----:B0-----:R-:W-:-:S05]  /*49d0*/  PRMT R9, R155, 0x8880, RZ ;  /* 0x000088809b097816 */ /* 0x001fca00000000ff */
[----:B------:R-:W-:-:S07]  /*49e0*/  IMAD R164, R9, R154, RZ ;  /* 0x0000009a09a47224 */ /* 0x000fce00078e02ff */
.L_x_167:
[----:B------:R-:W-:Y:S05]  /*49f0*/  BSYNC B1 ;  /* 0x0000000000017941 */ /* 0x000fea0003800000 */
.L_x_166:
[----:B0-----:R-:W-:Y:S01]  /*4a00*/  @!P5 IMAD R9, R28, R153, R164 ;  /* 0x000000991c09d224 */ /* 0x001fe200078e02a4 */
[----:B------:R-:W-:Y:S04]  /*4a10*/  BSSY B1, `(.L_x_168) ;  /* 0x0000006000017945 */ /* 0x000fe80003800000 */
[----:B------:R0:W-:Y:S01]  /*4a20*/  @!P5 STG.E.U8 desc[UR36][R6.64+0x8], R9 ;  /* 0x000008090600d986 */ /* 0x0001e2000c101124 */
[----:B------:R-:W-:Y:S05]  /*4a30*/  @P3 BRA `(.L_x_169) ;  /* 0x00000000000c3947 */ /* 0x000fea0003800000 */
[----:B--2---:R-:W0:Y:S02]  /*4a40*/  LDG.E.U8 R155, desc[UR36][R4.64+0x9] ;  /* 0x00000924049b7981 */ /* 0x004e24000c1e1100 */
[----:B0-----:R-:W-:-:S05]  /*4a50*/  PRMT R9, R155, 0x8880, RZ ;  /* 0x000088809b097816 */ /* 0x001fca00000000ff */
[----:B------:R-:W-:-:S07]  /*4a60*/  IMAD R164, R9, R154, RZ ;  /* 0x0000009a09a47224 */ /* 0x000fce00078e02ff */
.L_x_169:
[----:B------:R-:W-:Y:S05]  /*4a70*/  BSYNC B1 ;  /* 0x0000000000017941 */ /* 0x000fea0003800000 */
.L_x_168:
[----:B------:R-:W-:Y:S01]  /*4a80*/  ISETP.LT.OR P5, PT, R3, 0x9, !P0 ;  /* 0x000000090300780c */ /* 0x000fe200047a1670 */
[----:B------:R-:W-:Y:S01]  /*4a90*/  @!P3 IMAD R29, R29, R153, R164 ;  /* 0x000000991d1db224 */ /* 0x000fe200078e02a4 */
[----:B------:R-:W-:Y:S01]  /*4aa0*/  BSSY B1, `(.L_x_170) ;  /* 0x0000009000017945 */ /* 0x000fe20003800000 */
[C---:B------:R-:W-:Y:S02]  /*4ab0*/  ISETP.LT.OR P4, PT, R3.reuse, 0xa, !P0 ;  /* 0x0000000a0300780c */ /* 0x040fe40004781670 */
[C---:B------:R-:W-:Y:S01]  /*4ac0*/  ISETP.LT.OR P1, PT, R3.reuse, 0x12, !P2 ;  /* 0x000000120300780c */ /* 0x040fe20005721670 */
[----:B------:R0:W-:Y:S01]  /*4ad0*/  @!P3 STG.E.U8 desc[UR36][R6.64+0x9], R29 ;  /* 0x0000091d0600b986 */ /* 0x0001e2000c101124 */
[----:B------:R-:W-:-:S06]  /*4ae0*/  ISETP.LT.OR P3, PT, R3, 0x11, !P2 ;  /* 0x000000110300780c */ /* 0x000fcc0005761670 */
[----:B------:R-:W-:Y:S07]  /*4af0*/  @P5 BRA `(.L_x_171) ;  /* 0x00000000000c5947 */ /* 0x000fee0003800000 */
[----:B--2---:R-:W0:Y:S02]  /*4b00*/  LDG.E.U8 R155, desc[UR36][R12.64+0x8] ;  /* 0x000008240c9b7981 */ /* 0x004e24000c1e1100 */
[----:B0-----:R-:W-:-:S05]  /*4b10*/  PRMT R9, R155, 0x8880, RZ ;  /* 0x000088809b097816 */ /* 0x001fca00000000ff */
[----:B------:R-:W-:-:S07]  /*4b20*/  IMAD R164, R9, R154, RZ ;  /* 0x0000009a09a47224 */ /* 0x000fce00078e02ff */
.L_x_171:
[----:B------:R-:W-:Y:S05]  /*4b30*/  BSYNC B1 ;  /* 0x0000000000017941 */ /* 0x000fea0003800000 */
.L_x_170:
[----:B0-----:R-:W-:Y:S01]  /*4b40*/  @!P5 IMAD R9, R30, R153, R164 ;  /* 0x000000991e09d224 */ /* 0x001fe200078e02a4 */
[----:B------:R-:W-:Y:S04]  /*4b50*/  BSSY B1, `(.L_x_172) ;  /* 0x0000006000017945 */ /* 0x000fe80003800000 */
[----:B------:R0:W-:Y:S01]  /*4b60*/  @!P5 STG.E.U8 desc[UR36][R10.64+0x8], R9 ;  /* 0x000008090a00d986 */ /* 0x0001e2000c101124 */
[----:B------:R-:W-:Y:S05]  /*4b70*/  @P4 BRA `(.L_x_173) ;  /* 0x00000000000c4947 */ /* 0x000fea0003800000 */
[----:B--2---:R-:W0:Y:S02]  /*4b80*/  LDG.E.U8 R155, desc[UR36][R12.64+0x9] ;  /* 0x000009240c9b7981 */ /* 0x004e24000c1e1100 */
[----:B0-----:R-:W-:-:S05]  /*4b90*/  PRMT R9, R155, 0x8880, RZ ;  /* 0x000088809b097816 */ /* 0x001fca00000000ff */
[----:B------:R-:W-:-:S07]  /*4ba0*/  IMAD R164, R9, R154, RZ ;  /* 0x0000009a09a47224 */ /* 0x000fce00078e02ff */
.L_x_173:
[----:B------:R-:W-:Y:S05]  /*4bb0*/  BSYNC B1 ;  /* 0x0000000000017941 */ /* 0x000fea0003800000 */
.L_x_172:
[----:B------:R-:W-:Y:S01]  /*4bc0*/  @!P4 IMAD R31, R31, R153, R164 ;  /* 0x000000991f1fc224 */ /* 0x000fe200078e02a4 */
[----:B------:R-:W-:Y:S04]  /*4bd0*/  BSSY B1, `(.L_x_174) ;  /* 0x0000006000017945 */ /* 0x000fe80003800000 */
[----:B------:R0:W-:Y:S01]  /*4be0*/  @!P4 STG.E.U8 desc[UR36][R10.64+0x9], R31 ;  /* 0x0000091f0a00c986 */ /* 0x0001e2000c101124 */
[----:B------:R-:W-:Y:S05]  /*4bf0*/  @P3 BRA `(.L_x_175) ;  /* 0x00000000000c3947 */ /* 0x000fea0003800000 */
[----:B--2---:R-:W0:Y:S02]  /*4c00*/  LDG.E.U8 R155, desc[UR36][R4.64+0x10] ;  /* 0x00001024049b7981 */ /* 0x004e24000c1e1100 */
[----:B0-----:R-:W-:-:S05]  /*4c10*/  PRMT R9, R155, 0x8880, RZ ;  /* 0x000088809b097816 */ /* 0x001fca00000000ff */
[----:B------:R-:W-:-:S07]  /*4c20*/  IMAD R164, R9, R154, RZ ;  /* 0x0000009a09a47224 */ /* 0x000fce00078e02ff */
.L_x_175:
[----:B------:R-:W-:Y:S05]  /*4c30*/  BSYNC B1 ;  /* 0x0000000000017941 */ /* 0x000fea0003800000 */
.L_x_174:
[----:B0-----:R-:W-:Y:S01]  /*4c40*/  @!P3 IMAD R9, R32, R153, R164 ;  /* 0x000000992009b224 */ /* 0x001fe200078e02a4 */
[----:B------:R-:W-:Y:S04]  /*4c50*/  BSSY B1, `(.L_x_176) ;  /* 0x0000006000017945 */ /* 0x000fe80003800000 */
[----:B------:R0:W-:Y:S01]  /*4c60*/  @!P3 STG.E.U8 desc[UR36][R6.64+0x10], R9 ;  /* 0x000010090600b986 */ /* 0x0001e2000c101124 */
[----:B------:R-:W-:Y:S05]  /*4c70*/  @P1 BRA `(.L_x_177) ;  /* 0x00000000000c1947 */ /* 0x000fea0003800000 */
[----:B--2---:R-:W0:Y:S02]  /*4c80*/  LDG.E.U8 R155, desc[UR36][R4.64+0x11] ;  /* 0x00001124049b7981 */ /* 0x004e24000c1e1100 */
[----:B0-----:R-:W-:-:S05]  /*4c90*/  PRMT R9, R155, 0x8880, RZ ;  /* 0x000088809b097816 */ /* 0x001fca00000000ff */
[----:B------:R-:W-:-:S07]  /*4ca0*/  IMAD R164, R9, R154, RZ ;  /* 0x0000009a09a47224 */ /* 0x000fce00078e02ff */
.L_x_177:
[----:B------:R-:W-:Y:S05]  /*4cb0*/  BSYNC B1 ;  /* 0x0000000000017941 */ /* 0x000fea0003800000 */
.L_x_176:
        /* <DEDUP_REMOVED lines=11> */
.L_x_179:
[----:B------:R-:W-:Y:S05]  /*4d70*/  BSYNC B1 ;  /* 0x0000000000017941 */ /* 0x000fea0003800000 */
.L_x_178:
[----:B0-----:R-:W-:Y:S01]  /*4d80*/  @!P4 IMAD R9, R34, R153, R164 ;  /* 0x000000992209c224 */ /* 0x001fe200078e02a4 */
[----:B------:R-:W-:Y:S04]  /*4d90*/  BSSY B1, `(.L_x_180) ;  /* 0x0000006000017945 */ /* 0x000fe80003800000 */
[----:B------:R0:W-:Y:S01]  /*4da0*/  @!P4 STG.E.U8 desc[UR36][R10.64+0x10], R9 ;  /* 0x000010090a00c986 */ /* 0x0001e2000c101124 */
[----:B------:R-:W-:Y:S05]  /*4db0*/  @P3 BRA `(.L_x_181) ;  /* 0x00000000000c3947 */ /* 0x000fea0003800000 */
[----:B--2---:R-:W0:Y:S02]  /*4dc0*/  LDG.E.U8 R155, desc[UR36][R12.64+0x11] ;  /* 0x000011240c9b7981 */ /* 0x004e24000c1e1100 */
[----:B0-----:R-:W-:-:S05]  /*4dd0*/  PRMT R9, R155, 0x8880, RZ ;  /* 0x000088809b097816 */ /* 0x001fca00000000ff */
[----:B------:R-:W-:-:S07]  /*4de0*/  IMAD R164, R9, R154, RZ ;  /* 0x0000009a09a47224 */ /* 0x000fce00078e02ff */
.L_x_181:
[----:B------:R-:W-:Y:S05]  /*4df0*/  BSYNC B1 ;  /* 0x0000000000017941 */ /* 0x000fea0003800000 */
.L_x_180:
[----:B------:R-:W-:Y:S01]  /*4e00*/  @!P3 IMAD R35, R35, R153, R164 ;  /* 0x000000992323b224 */ /* 0x000fe200078e02a4 */
[----:B------:R-:W-:Y:S04]  /*4e10*/  BSSY B1, `(.L_x_182) ;  /* 0x0000006000017945 */ /* 0x000fe80003800000 */
[----:B------:R0:W-:Y:S01]  /*4e20*/  @!P3 STG.E.U8 desc[UR36][R10.64+0x11], R35 ;  /* 0x000011230a00b986 */ /* 0x0001e2000c101124 */
[----:B------:R-:W-:Y:S05]  /*4e30*/  @P5 BRA `(.L_x_183) ;  /* 0x00000000000c5947 */ /* 0x000fea0003800000 */
[----:B--2---:R-:W0:Y:S02]  /*4e40*/  LDG.E.U8 R155, desc[UR36][R4.64+0x18] ;  /* 0x00001824049b7981 */ /* 0x004e24000c1e1100 */
[----:B0-----:R-:W-:-:S05]  /*4e50*/  PRMT R9, R155, 0x8880, RZ ;  /* 0x000088809b097816 */ /* 0x001fca00000000ff */
[----:B------:R-:W-:-:S07]  /*4e60*/  IMAD R164, R9, R154, RZ ;  /* 0x0000009a09a47224 */ /* 0x000fce00078e02ff */
.L_x_183:
[----:B------:R-:W-:Y:S05]  /*4e70*/  BSYNC B1 ;  /* 0x0000000000017941 */ /* 0x000fea0003800000 */
.L_x_182:
[----:B0-----:R-:W-:Y:S01]  /*4e80*/  @!P5 IMAD R9, R36, R153, R164 ;  /* 0x000000992409d224 */ /* 0x001fe200078e02a4 */
[----:B------:R-:W-:Y:S04]  /*4e90*/  BSSY B1, `(.L_x_184) ;  /* 0x0000006000017945 */ /* 0x000fe80003800000 */
[----:B------:R0:W-:Y:S01]  /*4ea0*/  @!P5 STG.E.U8 desc[UR36][R6.64+0x18], R9 ;  /* 0x000018090600d986 */ /* 0x0001e2000c101124 */
[----:B------:R-:W-:Y:S05]  /*4eb0*/  @P1 BRA `(.L_x_185) ;  /* 0x00000000000c1947 */ /* 0x000fea0003800000 */
[----:B--2---:R-:W0:Y:S02]  /*4ec0*/  LDG.E.U8 R155, desc[UR36][R4.64+0x19] ;  /* 0x00001924049b7981 */ /* 0x004e24000c1e1100 */
[----:B0-----:R-:W-:-:S05]  /*4ed0*/  PRMT R9, R155, 0x8880, RZ ;  /* 0x000088809b097816 */ /* 0x001fca00000000ff */
[----:B------:R-:W-:-:S07]  /*4ee0*/  IMAD R164, R9, R154, RZ ;  /* 0x0000009a09a47224 */ /* 0x000fce00078e02ff */
.L_x_185:
[----:B------:R-:W-:Y:S05]  /*4ef0*/  BSYNC B1 ;  /* 0x0000000000017941 */ /* 0x000fea0003800000 */
.L_x_184:
        /* <DEDUP_REMOVED lines=11> */
.L_x_187:
[----:B------:R-:W-:Y:S05]  /*4fb0*/  BSYNC B1 ;  /* 0x0000000000017941 */ /* 0x000fea0003800000 */
.L_x_186:
[----:B0-----:R-:W-:Y:S01]  /*4fc0*/  @!P4 IMAD R9, R38, R153, R164 ;  /* 0x000000992609c224 */ /* 0x001fe200078e02a4 */
[----:B------:R-:W-:Y:S04]  /*4fd0*/  BSSY B1, `(.L_x_188) ;  /* 0x0000006000017945 */ /* 0x000fe80003800000 */
[----:B------:R0:W-:Y:S01]  /*4fe0*/  @!P4 STG.E.U8 desc[UR36][R10.64+0x18], R9 ;  /* 0x000018090a00c986 */ /* 0x0001e2000c101124 */
[----:B------:R-:W-:Y:S05]  /*4ff0*/  @P3 BRA `(.L_x_189) ;  /* 0x00000000000c3947 */ /* 0x000fea0003800000 */
[----:B--2---:R-:W0:Y:S02]  /*5000*/  LDG.E.U8 R155, desc[UR36][R12.64+0x19] ;  /* 0x000019240c9b7981 */ /* 0x004e24000c1e1100 */
[----:B0-----:R-:W-:-:S05]  /*5010*/  PRMT R9, R155, 0x8880, RZ ;  /* 0x000088809b097816 */ /* 0x001fca00000000ff */
[----:B------:R-:W-:-:S07]  /*5020*/  IMAD R164, R9, R154, RZ ;  /* 0x0000009a09a47224 */ /* 0x000fce00078e02ff */
.L_x_189:
[----:B------:R-:W-:Y:S05]  /*5030*/  BSYNC B1 ;  /* 0x0000000000017941 */ /* 0x000fea0003800000 */
.L_x_188:
[----:B------:R-:W-:Y:S01]  /*5040*/  @!P3 IMAD R39, R39, R153, R164 ;  /* 0x000000992727b224 */ /* 0x000fe200078e02a4 */
[----:B------:R-:W-:Y:S04]  /*5050*/  BSSY B1, `(.L_x_190) ;  /* 0x0000006000017945 */ /* 0x000fe80003800000 */
[----:B------:R0:W-:Y:S01]  /*5060*/  @!P3 STG.E.U8 desc[UR36][R10.64+0x19], R39 ;  /* 0x000019270a00b986 */ /* 0x0001e2000c101124 */
[----:B------:R-:W-:Y:S05]  /*5070*/  @P5 BRA `(.L_x_191) ;  /* 0x00000000000c5947 */ /* 0x000fea0003800000 */
[----:B--2---:R-:W0:Y:S02]  /*5080*/  LDG.E.U8 R155, desc[UR36][R4.64+0x20] ;  /* 0x00002024049b7981 */ /* 0x004e24000c1e1100 */
[----:B0-----:R-:W-:-:S05]  /*5090*/  PRMT R9, R155, 0x8880, RZ ;  /* 0x000088809b097816 */ /* 0x001fca00000000ff */
[----:B------:R-:W-:-:S07]  /*50a0*/  IMAD R164, R9, R154, RZ ;  /* 0x0000009a09a47224 */ /* 0x000fce00078e02ff */
.L_x_191:
[----:B------:R-:W-:Y:S05]  /*50b0*/  BSYNC B1 ;  /* 0x0000000000017941 */ /* 0x000fea0003800000 */
.L_x_190:
[----:B0-----:R-:W-:Y:S01]  /*50c0*/  @!P5 IMAD R9, R40, R153, R164 ;  /* 0x000000992809d224 */ /* 0x001fe200078e02a4 */
[----:B------:R-:W-:Y:S04]  /*50d0*/  BSSY B1, `(.L_x_192) ;  /* 0x0000006000017945 */ /* 0x000fe80003800000 */
[----:B------:R0:W-:Y:S01]  /*50e0*/  @!P5 STG.E.U8 desc[UR36][R6.64+0x20], R9 ;  /* 0x000020090600d986 */ /* 0x0001e2000c101124 */
[----:B------:R-:W-:Y:S05]  /*50f0*/  @P1 BRA `(.L_x_193) ;  /* 0x00000000000c1947 */ /* 0x000fea0003800000 */
[----:B--2---:R-:W0:Y:S02]  /*5100*/  LDG.E.U8 R155, desc[UR36][R4.64+0x21] ;  /* 0x00002124049b7981 */ /* 0x004e24000c1e1100 */
[----:B0-----:R-:W-:-:S05]  /*5110*/  PRMT R9, R155, 0x8880, RZ ;  /* 0x000088809b097816 */ /* 0x001fca00000000ff */
[----:B------:R-:W-:-:S07]  /*5120*/  IMAD R164, R9, R154, RZ ;  /* 0x0000009a09a47224 */ /* 0x000fce00078e02ff */
.L_x_193:
[----:B------:R-:W-:Y:S05]  /*5130*/  BSYNC B1 ;  /* 0x0000000000017941 */ /* 0x000fea0003800000 */
.L_x_192:
        /* <DEDUP_REMOVED lines=11> */
.L_x_195:
[----:B------:R-:W-:Y:S05]  /*51f0*/  BSYNC B1 ;  /* 0x0000000000017941 */ /* 0x000fea0003800000 */
.L_x_194:
[----:B0-----:R-:W-:Y:S01]  /*5200*/  @!P4 IMAD R9, R42, R153, R164 ;  /* 0x000000992a09c224 */ /* 0x001fe200078e02a4 */
[----:B------:R-:W-:Y:S04]  /*5210*/  BSSY B1, `(.L_x_196) ;  /* 0x0000006000017945 */ /* 0x000fe80003800000 */
[----:B------:R0:W-:Y:S01]  /*5220*/  @!P4 STG.E.U8 desc[UR36][R10.64+0x20], R9 ;  /* 0x000020090a00c986 */ /* 0x0001e2000c101124 */
[----:B------:R-:W-:Y:S05]  /*5230*/  @P3 BRA `(.L_x_197) ;  /* 0x00000000000c3947 */ /* 0x000fea0003800000 */
[----:B--2---:R-:W0:Y:S02]  /*5240*/  LDG.E.U8 R155, desc[UR36][R12.64+0x21] ;  /* 0x000021240c9b7981 */ /* 0x004e24000c1e1100 */
[----:B0-----:R-:W-:-:S05]  /*5250*/  PRMT R9, R155, 0x8880, RZ ;  /* 0x000088809b097816 */ /* 0x001fca00000000ff */
[----:B------:R-:W-:-:S07]  /*5260*/  IMAD R164, R9, R154, RZ ;  /* 0x0000009a09a47224 */ /* 0x000fce00078e02ff */
.L_x_197:
[----:B------:R-:W-:Y:S05]  /*5270*/  BSYNC B1 ;  /* 0x0000000000017941 */ /* 0x000fea0003800000 */
.L_x_196:
[----:B------:R-:W-:Y:S01]  /*5280*/  @!P3 IMAD R43, R43, R153, R164 ;  /* 0x000000992b2bb224 */ /* 0x000fe200078e02a4 */
[----:B------:R-:W-:Y:S04]  /*5290*/  BSSY B1, `(.L_x_198) ;  /* 0x0000006000017945 */ /* 0x000fe80003800000 */
[----:B------:R0:W-:Y:S01]  /*52a0*/  @!P3 STG.E.U8 desc[UR36][R10.64+0x21], R43 ;  /* 0x0000212b0a00b986 */ /* 0x0001e2000c101124 */
[----:B------:R-:W-:Y:S05]  /*52b0*/  @P5 BRA `(.L_x_199) ;  /* 0x00000000000c5947 */ /* 0x000fea0003800000 */
[----:B--2---:R-:W0:Y:S02]  /*52c0*/  LDG.E.U8 R155, desc[UR36][R4.64+0x28] ;  /* 0x00002824049b7981 */ /* 0x004e24000c1e1100 */
[----:B0-----:R-:W-:-:S05]  /*52d0*/  PRMT R9, R155, 0x8880, RZ ;  /* 0x000088809b097816 */ /* 0x001fca00000000ff */
[----:B------:R-:W-:-:S07]  /*52e0*/  IMAD R164, R9, R154, RZ ;  /* 0x0000009a09a47224 */ /* 0x000fce00078e02ff */
.L_x_199:
[----:B------:R-:W-:Y:S05]  /*52f0*/  BSYNC B1 ;  /* 0x0000000000017941 */ /* 0x000fea0003800000 */
.L_x_198:
[----:B0-----:R-:W-:Y:S01]  /*5300*/  @!P5 IMAD R9, R44, R153, R164 ;  /* 0x000000992c09d224 */ /* 0x001fe200078e02a4 */
[----:B------:R-:W-:Y:S04]  /*5310*/  BSSY B1, `(.L_x_200) ;  /* 0x0000006000017945 */ /* 0x000fe80003800000 */
[----:B------:R0:W-:Y:S01]  /*5320*/  @!P5 STG.E.U8 desc[UR36][R6.64+0x28], R9 ;  /* 0x000028090600d986 */ /* 0x0001e2000c101124 */
[----:B------:R-:W-:Y:S05]  /*5330*/  @P1 BRA `(.L_x_201) ;  /* 0x00000000000c1947 */ /* 0x000fea0003800000 */
[----:B--2---:R-:W0:Y:S02]  /*5340*/  LDG.E.U8 R155, desc[UR36][R4.64+0x29] ;  /* 0x00002924049b7981 */ /* 0x004e24000c1e1100 */
[----:B0-----:R-:W-:-:S05]  /*5350*/  PRMT R9, R155, 0x8880, RZ ;  /* 0x000088809b097816 */ /* 0x001fca00000000ff */
[----:B------:R-:W-:-:S07]  /*5360*/  IMAD R164, R9, R154, RZ ;  /* 0x0000009a09a47224 */ /* 0x000fce00078e02ff */
.L_x_201:
[----:B------:R-:W-:Y:S05]  /*5370*/  BSYNC B1 ;  /* 0x0000000000017941 */ /* 0x000fea0003800000 */
.L_x_200:
        /* <DEDUP_REMOVED lines=11> */
.L_x_203:
[----:B------:R-:W-:Y:S05]  /*5430*/  BSYNC B1 ;  /* 0x0000000000017941 */ /* 0x000fea0003800000 */
.L_x_202:
[----:B0-----:R-:W-:Y:S01]  /*5440*/  @!P4 IMAD R9, R46, R153, R164 ;  /* 0x000000992e09c224 */ /* 0x001fe200078e02a4 */
[----:B------:R-:W-:Y:S04]  /*5450*/  BSSY B1, `(.L_x_204) ;  /* 0x0000006000017945 */ /* 0x000fe80003800000 */
[----:B------:R0:W-:Y:S01]  /*5460*/  @!P4 STG.E.U8 desc[UR36][R10.64+0x28], R9 ;  /* 0x000028090a00c986 */ /* 0x0001e2000c101124 */
[----:B------:R-:W-:Y:S05]  /*5470*/  @P3 BRA `(.L_x_205) ;  /* 0x00000000000c3947 */ /* 0x000fea0003800000 */
[----:B--2---:R-:W0:Y:S02]  /*5480*/  LDG.E.U8 R155, desc[UR36][R12.64+0x29] ;  /* 0x000029240c9b7981 */ /* 0x004e24000c1e1100 */
[----:B0-----:R-:W-:-:S05]  /*5490*/  PRMT R9, R155, 0x8880, RZ ;  /* 0x000088809b097816 */ /* 0x001fca00000000ff */
[----:B------:R-:W-:-:S07]  /*54a0*/  IMAD R164, R9, R154, RZ ;  /* 0x0000009a09a47224 */ /* 0x000fce00078e02ff */
.L_x_205:
[----:B------:R-:W-:Y:S05]  /*54b0*/  BSYNC B1 ;  /* 0x0000000000017941 */ /* 0x000fea0003800000 */
.L_x_204:
[----:B------:R-:W-:Y:S01]  /*54c0*/  @!P3 IMAD R47, R47, R153, R164 ;  /* 0x000000992f2fb224 */ /* 0x000fe200078e02a4 */
[----:B------:R-:W-:Y:S04]  /*54d0*/  BSSY B1, `(.L_x_206) ;  /* 0x0000006000017945 */ /* 0x000fe80003800000 */
[----:B------:R0:W-:Y:S01]  /*54e0*/  @!P3 STG.E.U8 desc[UR36][R10.64+0x29], R47 ;  /* 0x0000292f0a00b986 */ /* 0x0001e2000c101124 */
[----:B------:R-:W-:Y:S05]  /*54f0*/  @P5 BRA `(.L_x_207) ;  /* 0x00000000000c5947 */ /* 0x000fea0003800000 */
[----:B--2---:R-:W0:Y:S02]  /*5500*/  LDG.E.U8 R155, desc[UR36][R4.64+0x30] ;  /* 0x00003024049b7981 */ /* 0x004e24000c1e1100 */
[----:B0-----:R-:W-:-:S05]  /*5510*/  PRMT R9, R155, 0x8880, RZ ;  /* 0x000088809b097816 */ /* 0x001fca00000000ff */
[----:B------:R-:W-:-:S07]  /*5520*/  IMAD R164, R9, R154, RZ ;  /* 0x0000009a09a47224 */ /* 0x000fce00078e02ff */
.L_x_207:
[----:B------:R-:W-:Y:S05]  /*5530*/  BSYNC B1 ;  /* 0x0000000000017941 */ /* 0x000fea0003800000 */
.L_x_206:
[----:B0-----:R-:W-:Y:S01]  /*5540*/  @!P5 IMAD R9, R48, R153, R164 ;  /* 0x000000993009d224 */ /* 0x001fe200078e02a4 */
[----:B------:R-:W-:Y:S04]  /*5550*/  BSSY B1, `(.L_x_208) ;  /* 0x0000006000017945 */ /* 0x000fe80003800000 */
[----:B------:R0:W-:Y:S01]  /*5560*/  @!P5 STG.E.U8 desc[UR36][R6.64+0x30], R9 ;  /* 0x000030090600d986 */ /* 0x0001e2000c101124 */
[----:B------:R-:W-:Y:S05]  /*5570*/  @P1 BRA `(.L_x_209) ;  /* 0x00000000000c1947 */ /* 0x000fea0003800000 */
[----:B--2---:R-:W0:Y:S02]  /*5580*/  LDG.E.U8 R155, desc[UR36][R4.64+0x31] ;  /* 0x00003124049b7981 */ /* 0x004e24000c1e1100 */
[----:B0-----:R-:W-:-:S05]  /*5590*/  PRMT R9, R155, 0x8880, RZ ;  /* 0x000088809b097816 */ /* 0x001fca00000000ff */
[----:B------:R-:W-:-:S07]  /*55a0*/  IMAD R164, R9, R154, RZ ;  /* 0x0000009a09a47224 */ /* 0x000fce00078e02ff */
.L_x_209:
[----:B------:R-:W-:Y:S05]  /*55b0*/  BSYNC B1 ;  /* 0x0000000000017941 */ /* 0x000fea0003800000 */
.L_x_208:
        /* <DEDUP_REMOVED lines=11> */
.L_x_211:
[----:B------:R-:W-:Y:S05]  /*5670*/  BSYNC B1 ;  /* 0x0000000000017941 */ /* 0x000fea0003800000 */
.L_x_210:
[----:B0-----:R-:W-:Y:S01]  /*5680*/  @!P4 IMAD R9, R50, R153, R164 ;  /* 0x000000993209c224 */ /* 0x001fe200078e02a4 */
[----:B------:R-:W-:Y:S04]  /*5690*/  BSSY B1, `(.L_x_212) ;  /* 0x0000006000017945 */ /* 0x000fe80003800000 */
[----:B------:R0:W-:Y:S01]  /*56a0*/  @!P4 STG.E.U8 desc[UR36][R10.64+0x30], R9 ;  /* 0x000030090a00c986 */ /* 0x0001e2000c101124 */
[----:B------:R-:W-:Y:S05]  /*56b0*/  @P3 BRA `(.L_x_213) ;  /* 0x00000000000c3947 */ /* 0x000fea0003800000 */
[----:B--2---:R-:W0:Y:S02]  /*56c0*/  LDG.E.U8 R155, desc[UR36][R12.64+0x31] ;  /* 0x000031240c9b7981 */ /* 0x004e24000c1e1100 */
[----:B0-----:R-:W-:-:S05]  /*56d0*/  PRMT R9, R155, 0x8880, RZ ;  /* 0x000088809b097816 */ /* 0x001fca00000000ff */
[----:B------:R-:W-:-:S07]  /*56e0*/  IMAD R164, R9, R154, RZ ;  /* 0x0000009a09a47224 */ /* 0x000fce00078e02ff */
.L_x_213:
[----:B------:R-:W-:Y:S05]  /*56f0*/  BSYNC B1 ;  /* 0x0000000000017941 */ /* 0x000fea0003800000 */
.L_x_212:
[----:B------:R-:W-:Y:S01]  /*5700*/  @!P3 IMAD R51, R51, R153, R164 ;  /* 0x000000993333b224 */ /* 0x000fe200078e02a4 */
[----:B------:R-:W-:Y:S04]  /*5710*/  BSSY B1, `(.L_x_214) ;  /* 0x0000006000017945 */ /* 0x000fe80003800000 */
[----:B------:R0:W-:Y:S01]  /*5720*/  @!P3 STG.E.U8 desc[UR36][R10.64+0x31], R51 ;  /* 0x000031330a00b986 */ /* 0x0001e2000c101124 */
[----:B------:R-:W-:Y:S05]  /*5730*/  @P5 BRA `(.L_x_215) ;  /* 0x00000000000c5947 */ /* 0x000fea0003800000 */
[----:B--2---:R-:W0:Y:S02]  /*5740*/  LDG.E.U8 R155, desc[UR36][R4.64+0x38] ;  /* 0x00003824049b7981 */ /* 0x004e24000c1e1100 */
[----:B0-----:R-:W-:-:S05]  /*5750*/  PRMT R9, R155, 0x8880, RZ ;  /* 0x000088809b097816 */ /* 0x001fca00000000ff */
[----:B------:R-:W-:-:S07]  /*5760*/  IMAD R164, R9, R154, RZ ;  /* 0x0000009a09a47224 */ /* 0x000fce00078e02ff */
.L_x_215:
[----:B------:R-:W-:Y:S05]  /*5770*/  BSYNC B1 ;  /* 0x0000000000017941 */ /* 0x000fea0003800000 */
.L_x_214:
[----:B0-----:R-:W-:Y:S01]  /*5780*/  @!P5 IMAD R9, R52, R153, R164 ;  /* 0x000000993409d224 */ /* 0x001fe200078e02a4 */
[----:B------:R-:W-:Y:S04]  /*5790*/  BSSY B1, `(.L_x_216) ;  /* 0x0000006000017945 */ /* 0x000fe80003800000 */
[----:B------:R0:W-:Y:S01]  /*57a0*/  @!P5 STG.E.U8 desc[UR36][R6.64+0x38], R9 ;  /* 0x000038090600d986 */ /* 0x0001e2000c101124 */
[----:B------:R-:W-:Y:S05]  /*57b0*/  @P1 BRA `(.L_x_217) ;  /* 0x00000000000c1947 */ /* 0x000fea0003800000 */
[----:B--2---:R-:W0:Y:S02]  /*57c0*/  LDG.E.U8 R155, desc[UR36][R4.64+0x39] ;  /* 0x00003924049b7981 */ /* 0x004e24000c1e1100 */
[----:B0-----:R-:W-:-:S05]  /*57d0*/  PRMT R9, R155, 0x8880, RZ ;  /* 0x000088809b097816 */ /* 0x001fca00000000ff */
[----:B------:R-:W-:-:S07]  /*57e0*/  IMAD R164, R9, R154, RZ ;  /* 0x0000009a09a47224 */ /* 0x000fce00078e02ff */
.L_x_217:
[----:B------:R-:W-:Y:S05]  /*57f0*/  BSYNC B1 ;  /* 0x0000000000017941 */ /* 0x000fea0003800000 */
.L_x_216:
        /* <DEDUP_REMOVED lines=11> */
.L_x_219:
[----:B------:R-:W-:Y:S05]  /*58b0*/  BSYNC B1 ;  /* 0x0000000000017941 */ /* 0x000fea0003800000 */
.L_x_218:
[----:B0-----:R-:W-:Y:S01]  /*58c0*/  @!P4 IMAD R9, R54, R153, R164 ;  /* 0x000000993609c224 */ /* 0x001fe200078e02a4 */
[----:B------:R-:W-:Y:S04]  /*58d0*/  BSSY B1, `(.L_x_220) ;  /* 0x0000006000017945 */ /* 0x000fe80003800000 */
[----:B------:R0:W-:Y:S01]  /*58e0*/  @!P4 STG.E.U8 desc[UR36][R10.64+0x38], R9 ;  /* 0x000038090a00c986 */ /* 0x0001e2000c101124 */
[----:B------:R-:W-:Y:S05]  /*58f0*/  @P3 BRA `(.L_x_221) ;  /* 0x00000000000c3947 */ /* 0x000fea0003800000 */
[----:B--2---:R-:W0:Y:S02]  /*5900*/  LDG.E.U8 R155, desc[UR36][R12.64+0x39] ;  /* 0x000039240c9b7981 */ /* 0x004e24000c1e1100 */
[----:B0-----:R-:W-:-:S05]  /*5910*/  PRMT R9, R155, 0x8880, RZ ;  /* 0x000088809b097816 */ /* 0x001fca00000000ff */
[----:B------:R-:W-:-:S07]  /*5920*/  IMAD R164, R9, R154, RZ ;  /* 0x0000009a09a47224 */ /* 0x000fce00078e02ff */
.L_x_221:
[----:B------:R-:W-:Y:S05]  /*5930*/  BSYNC B1 ;  /* 0x0000000000017941 */ /* 0x000fea0003800000 */
.L_x_220:
[----:B------:R-:W-:Y:S01]  /*5940*/  @!P3 IMAD R55, R55, R153, R164 ;  /* 0x000000993737b224 */ /* 0x000fe200078e02a4 */
[----:B------:R-:W-:Y:S04]  /*5950*/  BSSY B1, `(.L_x_222) ;  /* 0x0000006000017945 */ /* 0x000fe80003800000 */
[----:B------:R0:W-:Y:S01]  /*5960*/  @!P3 STG.E.U8 desc[UR36][R10.64+0x39], R55 ;  /* 0x000039370a00b986 */ /* 0x0001e2000c101124 */
[----:B------:R-:W-:Y:S05]  /*5970*/  @P5 BRA `(.L_x_223) ;  /* 0x00000000000c5947 */ /* 0x000fea0003800000 */
[----:B--2---:R-:W0:Y:S02]  /*5980*/  LDG.E.U8 R155, desc[UR36][R4.64+0x40] ;  /* 0x00004024049b7981 */ /* 0x004e24000c1e1100 */
[----:B0-----:R-:W-:-:S05]  /*5990*/  PRMT R9, R155, 0x8880, RZ ;  /* 0x000088809b097816 */ /* 0x001fca00000000ff */
[----:B------:R-:W-:-:S07]  /*59a0*/  IMAD R164, R9, R154, RZ ;  /* 0x0000009a09a47224 */ /* 0x000fce00078e02ff */
.L_x_223:
[----:B------:R-:W-:Y:S05]  /*59b0*/  BSYNC B1 ;  /* 0x0000000000017941 */ /* 0x000fea0003800000 */
.L_x_222:
[----:B0-----:R-:W-:Y:S01]  /*59c0*/  @!P5 IMAD R9, R56, R153, R164 ;  /* 0x000000993809d224 */ /* 0x001fe200078e02a4 */
[----:B------:R-:W-:Y:S04]  /*59d0*/  BSSY B1, `(.L_x_224) ;  /* 0x0000006000017945 */ /* 0x000fe80003800000 */
[----:B------:R0:W-:Y:S01]  /*59e0*/  @!P5 STG.E.U8 desc[UR36][R6.64+0x40], R9 ;  /* 0x000040090600d986 */ /* 0x0001e2000c101124 */
[----:B------:R-:W-:Y:S05]  /*59f0*/  @P1 BRA `(.L_x_225) ;  /* 0x00000000000c1947 */ /* 0x000fea0003800000 */
[----:B--2---:R-:W0:Y:S02]  /*5a00*/  LDG.E.U8 R155, desc[UR36][R4.64+0x41] ;  /* 0x00004124049b7981 */ /* 0x004e24000c1e1100 */
[----:B0-----:R-:W-:-:S05]  /*5a10*/  PRMT R9, R155, 0x8880, RZ ;  /* 0x000088809b097816 */ /* 0x001fca00000000ff */
[----:B------:R-:W-:-:S07]  /*5a20*/  IMAD R164, R9, R154, RZ ;  /* 0x0000009a09a47224 */ /* 0x000fce00078e02ff */
.L_x_225:
[----:B------:R-:W-:Y:S05]  /*5a30*/  BSYNC B1 ;  /* 0x0000000000017941 */ /* 0x000fea0003800000 */
.L_x_224:
        /* <DEDUP_REMOVED lines=11> */
.L_x_227:
[----:B------:R-:W-:Y:S05]  /*5af0*/  BSYNC B1 ;  /* 0x0000000000017941 */ /* 0x000fea0003800000 */
.L_x_226:
[----:B0-----:R-:W-:Y:S01]  /*5b00*/  @!P4 IMAD R9, R58, R153, R164 ;  /* 0x000000993a09c224 */ /* 0x001fe200078e02a4 */
[----:B------:R-:W-:Y:S04]  /*5b10*/  BSSY B1, `(.L_x_228) ;  /* 0x0000006000017945 */ /* 0x000fe80003800000 */
[----:B------:R0:W-:Y:S01]  /*5b20*/  @!P4 STG.E.U8 desc[UR36][R10.64+0x40], R9 ;  /* 0x000040090a00c986 */ /* 0x0001e2000c101124 */
[----:B------:R-:W-:Y:S05]  /*5b30*/  @P3 BRA `(.L_x_229) ;  /* 0x00000000000c3947 */ /* 0x000fea0003800000 */
[----:B--2---:R-:W0:Y:S02]  /*5b40*/  LDG.E.U8 R155, desc[UR36][R12.64+0x41] ;  /* 0x000041240c9b7981 */ /* 0x004e24000c1e1100 */
[----:B0-----:R-:W-:-:S05]  /*5b50*/  PRMT R9, R155, 0x8880, RZ ;  /* 0x000088809b097816 */ /* 0x001fca00000000ff */
[----:B------:R-:W-:-:S07]  /*5b60*/  IMAD R164, R9, R154, RZ ;  /* 0x0000009a09a47224 */ /* 0x000fce00078e02ff */
.L_x_229:
[----:B------:R-:W-:Y:S05]  /*5b70*/  BSYNC B1 ;  /* 0x0000000000017941 */ /* 0x000fea0003800000 */
.L_x_228:
[----:B------:R-:W-:Y:S01]  /*5b80*/  @!P3 IMAD R59, R59, R153, R164 ;  /* 0x000000993b3bb224 */ /* 0x000fe200078e02a4 */
[----:B------:R-:W-:Y:S04]  /*5b90*/  BSSY B1, `(.L_x_230) ;  /* 0x0000006000017945 */ /* 0x000fe80003800000 */
[----:B------:R0:W-:Y:S01]  /*5ba0*/  @!P3 STG.E.U8 desc[UR36][R10.64+0x41], R59 ;  /* 0x0000413b0a00b986 */ /* 0x0001e2000c101124 */
[----:B------:R-:W-:Y:S05]  /*5bb0*/  @P5 BRA `(.L_x_231) ;  /* 0x00000000000c5947 */ /* 0x000fea0003800000 */
[----:B--2---:R-:W0:Y:S02]  /*5bc0*/  LDG.E.U8 R155, desc[UR36][R4.64+0x48] ;  /* 0x00004824049b7981 */ /* 0x004e24000c1e1100 */
[----:B0-----:R-:W-:-:S05]  /*5bd0*/  PRMT R9, R155, 0x8880, RZ ;  /* 0x000088809b097816 */ /* 0x001fca00000000ff */
[----:B------:R-:W-:-:S07]  /*5be0*/  IMAD R164, R9, R154, RZ ;  /* 0x0000009a09a47224 */ /* 0x000fce00078e02ff */
.L_x_231:
[----:B------:R-:W-:Y:S05]  /*5bf0*/  BSYNC B1 ;  /* 0x0000000000017941 */ /* 0x000fea0003800000 */
.L_x_230:
[----:B0-----:R-:W-:Y:S01]  /*5c00*/  @!P5 IMAD R9, R60, R153, R164 ;  /* 0x000000993c09d224 */ /* 0x001fe200078e02a4 */
[----:B------:R-:W-:Y:S04]  /*5c10*/  BSSY B1, `(.L_x_232) ;  /* 0x0000006000017945 */ /* 0x000fe80003800000 */
[----:B------:R0:W-:Y:S01]  /*5c20*/  @!P5 STG.E.U8 desc[UR36][R6.64+0x48], R9 ;  /* 0x000048090600d986 */ /* 0x0001e2000c101124 */
[----:B------:R-:W-:Y:S05]  /*5c30*/  @P1 BRA `(.L_x_233) ;  /* 0x00000000000c1947 */ /* 0x000fea0003800000 */
[----:B--2---:R-:W0:Y:S02]  /*5c40*/  LDG.E.U8 R155, desc[UR36][R4.64+0x49] ;  /* 0x00004924049b7981 */ /* 0x004e24000c1e1100 */
[----:B0-----:R-:W-:-:S05]  /*5c50*/  PRMT R9, R155, 0x8880, RZ ;  /* 0x000088809b097816 */ /* 0x001fca00000000ff */
[----:B------:R-:W-:-:S07]  /*5c60*/  IMAD R164, R9, R154, RZ ;  /* 0x0000009a09a47224 */ /* 0x000fce00078e02ff */
.L_x_233:
[----:B------:R-:W-:Y:S05]  /*5c70*/  BSYNC B1 ;  /* 0x0000000000017941 */ /* 0x000fea0003800000 */
.L_x_232:
        /* <DEDUP_REMOVED lines=11> */
.L_x_235:
[----:B------:R-:W-:Y:S05]  /*5d30*/  BSYNC B1 ;  /* 0x0000000000017941 */ /* 0x000fea0003800000 */
.L_x_234:
[----:B0-----:R-:W-:Y:S01]  /*5d40*/  @!P4 IMAD R9, R62, R153, R164 ;  /* 0x000000993e09c224 */ /* 0x001fe200078e02a4 */
[----:B------:R-:W-:Y:S04]  /*5d50*/  BSSY B1, `(.L_x_236) ;  /* 0x0000006000017945 */ /* 0x000fe80003800000 */
[----:B------:R0:W-:Y:S01]  /*5d60*/  @!P4 STG.E.U8 desc[UR36][R10.64+0x48], R9 ;  /* 0x000048090a00c986 */ /* 0x0001e2000c101124 */
[----:B------:R-:W-:Y:S05]  /*5d70*/  @P3 BRA `(.L_x_237) ;  /* 0x00000000000c3947 */ /* 0x000fea0003800000 */
[----:B--2---:R-:W0:Y:S02]  /*5d80*/  LDG.E.U8 R155, desc[UR36][R12.64+0x49] ;  /* 0x000049240c9b7981 */ /* 0x004e24000c1e1100 */
[----:B0-----:R-:W-:-:S05]  /*5d90*/  PRMT R9, R155, 0x8880, RZ ;  /* 0x000088809b097816 */ /* 0x001fca00000000ff */
[----:B------:R-:W-:-:S07]  /*5da0*/  IMAD R164, R9, R154, RZ ;  /* 0x0000009a09a47224 */ /* 0x000fce00078e02ff */
.L_x_237:
[----:B------:R-:W-:Y:S05]  /*5db0*/  BSYNC B1 ;  /* 0x0000000000017941 */ /* 0x000fea0003800000 */
.L_x_236:
[----:B------:R-:W-:Y:S01]  /*5dc0*/  @!P3 IMAD R63, R63, R153, R164 ;  /* 0x000000993f3fb224 */ /* 0x000fe200078e02a4 */
[----:B------:R-:W-:Y:S04]  /*5dd0*/  BSSY B1, `(.L_x_238) ;  /* 0x0000006000017945 */ /* 0x000fe80003800000 */
[----:B------:R0:W-:Y:S01]  /*5de0*/  @!P3 STG.E.U8 desc[UR36][R10.64+0x49], R63 ;  /* 0x0000493f0a00b986 */ /* 0x0001e2000c101124 */
[----:B------:R-:W-:Y:S05]  /*5df0*/  @P5 BRA `(.L_x_239) ;  /* 0x00000000000c5947 */ /* 0x000fea0003800000 */
[----:B--2---:R-:W0:Y:S02]  /*5e00*/  LDG.E.U8 R155, desc[UR36][R4.64+0x50] ;  /* 0x00005024049b7981 */ /* 0x004e24000c1e1100 */
[----:B0-----:R-:W-:-:S05]  /*5e10*/  PRMT R9, R155, 0x8880, RZ ;  /* 0x000088809b097816 */ /* 0x001fca00000000ff */
[----:B------:R-:W-:-:S07]  /*5e20*/  IMAD R164, R9, R154, RZ ;  /* 0x0000009a09a47224 */ /* 0x000fce00078e02ff */
.L_x_239:
[----:B------:R-:W-:Y:S05]  /*5e30*/  BSYNC B1 ;  /* 0x0000000000017941 */ /* 0x000fea0003800000 */
.L_x_238:
[----:B0-----:R-:W-:Y:S01]  /*5e40*/  @!P5 IMAD R9, R64, R153, R164 ;  /* 0x000000994009d224 */ /* 0x001fe200078e02a4 */
[----:B------:R-:W-:Y:S04]  /*5e50*/  BSSY B1, `(.L_x_240) ;  /* 0x0000006000017945 */ /* 0x000fe80003800000 */
[----:B------:R0:W-:Y:S01]  /*5e60*/  @!P5 STG.E.U8 desc[UR36][R6.64+0x50], R9 ;  /* 0x000050090600d986 */ /* 0x0001e2000c101124 */
[----:B------:R-:W-:Y:S05]  /*5e70*/  @P1 BRA `(.L_x_241) ;  /* 0x00000000000c1947 */ /* 0x000fea0003800000 */
[----:B--2---:R-:W0:Y:S02]  /*5e80*/  LDG.E.U8 R155, desc[UR36][R4.64+0x51] ;  /* 0x00005124049b7981 */ /* 0x004e24000c1e1100 */
[----:B0-----:R-:W-:-:S05]  /*5e90*/  PRMT R9, R155, 0x8880, RZ ;  /* 0x000088809b097816 */ /* 0x001fca00000000ff */
[----:B------:R-:W-:-:S07]  /*5ea0*/  IMAD R164, R9, R154, RZ ;  /* 0x0000009a09a47224 */ /* 0x000fce00078e02ff */
.L_x_241:
[----:B------:R-:W-:Y:S05]  /*5eb0*/  BSYNC B1 ;  /* 0x0000000000017941 */ /* 0x000fea0003800000 */
.L_x_240:
        /* <DEDUP_REMOVED lines=11> */
.L_x_243:
[----:B------:R-:W-:Y:S05]  /*5f70*/  BSYNC B1 ;  /* 0x0000000000017941 */ /* 0x000fea0003800000 */
.L_x_242:
[----:B0-----:R-:W-:Y:S01]  /*5f80*/  @!P4 IMAD R9, R66, R153, R164 ;  /* 0x000000994209c224 */ /* 0x001fe200078e02a4 */
[----:B------:R-:W-:Y:S04]  /*5f90*/  BSSY B1, `(.L_x_244) ;  /* 0x0000006000017945 */ /* 0x000fe80003800000 */
[----:B------:R0:W-:Y:S01]  /*5fa0*/  @!P4 STG.E.U8 desc[UR36][R10.64+0x50], R9 ;  /* 0x000050090a00c986 */ /* 0x0001e2000c101124 */
[----:B------:R-:W-:Y:S05]  /*5fb0*/  @P3 BRA `(.L_x_245) ;  /* 0x00000000000c3947 */ /* 0x000fea0003800000 */
[----:B--2---:R-:W0:Y:S02]  /*5fc0*/  LDG.E.U8 R155, desc[UR36][R12.64+0x51] ;  /* 0x000051240c9b7981 */ /* 0x004e24000c1e1100 */
[----:B0-----:R-:W-:-:S05]  /*5fd0*/  PRMT R9, R155, 0x8880, RZ ;  /* 0x000088809b097816 */ /* 0x001fca00000000ff */
[----:B------:R-:W-:-:S07]  /*5fe0*/  IMAD R164, R9, R154, RZ ;  /* 0x0000009a09a47224 */ /* 0x000fce00078e02ff */
.L_x_245:
[----:B------:R-:W-:Y:S05]  /*5ff0*/  BSYNC B1 ;  /* 0x0000000000017941 */ /* 0x000fea0003800000 */
.L_x_244:
[----:B------:R-:W-:Y:S01]  /*6000*/  @!P3 IMAD R67, R67, R153, R164 ;  /* 0x000000994343b224 */ /* 0x000fe200078e02a4 */
[----:B------:R-:W-:Y:S04]  /*6010*/  BSSY B1, `(.L_x_246) ;  /* 0x0000006000017945 */ /* 0x000fe80003800000 */
[----:B------:R0:W-:Y:S01]  /*6020*/  @!P3 STG.E.U8 desc[UR36][R10.64+0x51], R67 ;  /* 0x000051430a00b986 */ /* 0x0001e2000c101124 */
[----:B------:R-:W-:Y:S05]  /*6030*/  @P5 BRA `(.L_x_247) ;  /* 0x00000000000c5947 */ /* 0x000fea0003800000 */
[----:B--2---:R-:W0:Y:S02]  /*6040*/  LDG.E.U8 R155, desc[UR36][R4.64+0x58] ;  /* 0x00005824049b7981 */ /* 0x004e24000c1e1100 */
[----:B0-----:R-:W-:-:S05]  /*6050*/  PRMT R9, R155, 0x8880, RZ ;  /* 0x000088809b097816 */ /* 0x001fca00000000ff */
[----:B------:R-:W-:-:S07]  /*6060*/  IMAD R164, R9, R154, RZ ;  /* 0x0000009a09a47224 */ /* 0x000fce00078e02ff */
.L_x_247:
[----:B------:R-:W-:Y:S05]  /*6070*/  BSYNC B1 ;  /* 0x0000000000017941 */ /* 0x000fea0003800000 */
.L_x_246:
[----:B0-----:R-:W-:Y:S01]  /*6080*/  @!P5 IMAD R9, R68, R153, R164 ;  /* 0x000000994409d224 */ /* 0x001fe200078e02a4 */
[----:B------:R-:W-:Y:S04]  /*6090*/  BSSY B1, `(.L_x_248) ;  /* 0x0000006000017945 */ /* 0x000fe80003800000 */
[----:B------:R0:W-:Y:S01]  /*60a0*/  @!P5 STG.E.U8 desc[UR36][R6.64+0x58], R9 ;  /* 0x000058090600d986 */ /* 0x0001e2000c101124 */
[----:B------:R-:W-:Y:S05]  /*60b0*/  @P1 BRA `(.L_x_249) ;  /* 0x00000000000c1947 */ /* 0x000fea0003800000 */
[----:B--2---:R-:W0:Y:S02]  /*60c0*/  LDG.E.U8 R155, desc[UR36][R4.64+0x59] ;  /* 0x00005924049b7981 */ /* 0x004e24000c1e1100 */
[----:B0-----:R-:W-:-:S05]  /*60d0*/  PRMT R9, R155, 0x8880, RZ ;  /* 0x000088809b097816 */ /* 0x001fca00000000ff */
[----:B------:R-:W-:-:S07]  /*60e0*/  IMAD R164, R9, R154, RZ ;  /* 0x0000009a09a47224 */ /* 0x000fce00078e02ff */
.L_x_249:
[----:B------:R-:W-:Y:S05]  /*60f0*/  BSYNC B1 ;  /* 0x0000000000017941 */ /* 0x000fea0003800000 */
.L_x_248:
        /* <DEDUP_REMOVED lines=11> */
.L_x_251:
[----:B------:R-:W-:Y:S05]  /*61b0*/  BSYNC B1 ;  /* 0x0000000000017941 */ /* 0x000fea0003800000 */
.L_x_250:
[----:B0-----:R-:W-:Y:S01]  /*61c0*/  @!P4 IMAD R9, R70, R153, R164 ;  /* 0x000000994609c224 */ /* 0x001fe200078e02a4 */
[----:B------:R-:W-:Y:S04]  /*61d0*/  BSSY B1, `(.L_x_252) ;  /* 0x0000006000017945 */ /* 0x000fe80003800000 */
[----:B------:R0:W-:Y:S01]  /*61e0*/  @!P4 STG.E.U8 desc[UR36][R10.64+0x58], R9 ;  /* 0x000058090a00c986 */ /* 0x0001e2000c101124 */
[----:B------:R-:W-:Y:S05]  /*61f0*/  @P3 BRA `(.L_x_253) ;  /* 0x00000000000c3947 */ /* 0x000fea0003800000 */
[----:B--2---:R-:W0:Y:S02]  /*6200*/  LDG.E.U8 R155, desc[UR36][R12.64+0x59] ;  /* 0x000059240c9b7981 */ /* 0x004e24000c1e1100 */
[----:B0-----:R-:W-:-:S05]  /*6210*/  PRMT R9, R155, 0x8880, RZ ;  /* 0x000088809b097816 */ /* 0x001fca00000000ff */
[----:B------:R-:W-:-:S07]  /*6220*/  IMAD R164, R9, R154, RZ ;  /* 0x0000009a09a47224 */ /* 0x000fce00078e02ff */
.L_x_253:
[----:B------:R-:W-:Y:S05]  /*6230*/  BSYNC B1 ;  /* 0x0000000000017941 */ /* 0x000fea0003800000 */
.L_x_252:
[----:B------:R-:W-:Y:S01]  /*6240*/  @!P3 IMAD R71, R71, R153, R164 ;  /* 0x000000994747b224 */ /* 0x000fe200078e02a4 */
[----:B------:R-:W-:Y:S04]  /*6250*/  BSSY B1, `(.L_x_254) ;  /* 0x0000006000017945 */ /* 0x000fe80003800000 */
[----:B------:R0:W-:Y:S01]  /*6260*/  @!P3 STG.E.U8 desc[UR36][R10.64+0x59], R71 ;  /* 0x000059470a00b986 */ /* 0x0001e2000c101124 */
[----:B------:R-:W-:Y:S05]  /*6270*/  @P5 BRA `(.L_x_255) ;  /* 0x00000000000c5947 */ /* 0x000fea0003800000 */
[----:B--2---:R-:W0:Y:S02]  /*6280*/  LDG.E.U8 R155, desc[UR36][R4.64+0x60] ;  /* 0x00006024049b7981 */ /* 0x004e24000c1e1100 */
[----:B0-----:R-:W-:-:S05]  /*6290*/  PRMT R9, R155, 0x8880, RZ ;  /* 0x000088809b097816 */ /* 0x001fca00000000ff */
[----:B------:R-:W-:-:S07]  /*62a0*/  IMAD R164, R9, R154, RZ ;  /* 0x0000009a09a47224 */ /* 0x000fce00078e02ff */
.L_x_255:
[----:B------:R-:W-:Y:S05]  /*62b0*/  BSYNC B1 ;  /* 0x0000000000017941 */ /* 0x000fea0003800000 */
.L_x_254:
[----:B0-----:R-:W-:Y:S01]  /*62c0*/  @!P5 IMAD R9, R72, R153, R164 ;  /* 0x000000994809d224 */ /* 0x001fe200078e02a4 */
[----:B------:R-:W-:Y:S04]  /*62d0*/  BSSY B1, `(.L_x_256) ;  /* 0x0000006000017945 */ /* 0x000fe80003800000 */
[----:B------:R0:W-:Y:S01]  /*62e0*/  @!P5 STG.E.U8 desc[UR36][R6.64+0x60], R9 ;  /* 0x000060090600d986 */ /* 0x0001e2000c101124 */
[----:B------:R-:W-:Y:S05]  /*62f0*/  @P1 BRA `(.L_x_257) ;  /* 0x00000000000c1947 */ /* 0x000fea0003800000 */
[----:B--2---:R-:W0:Y:S02]  /*6300*/  LDG.E.U8 R155, desc[UR36][R4.64+0x61] ;  /* 0x00006124049b7981 */ /* 0x004e24000c1e1100 */
[----:B0-----:R-:W-:-:S05]  /*6310*/  PRMT R9, R155, 0x8880, RZ ;  /* 0x000088809b097816 */ /* 0x001fca00000000ff */
[----:B------:R-:W-:-:S07]  /*6320*/  IMAD R164, R9, R154, RZ ;  /* 0x0000009a09a47224 */ /* 0x000fce00078e02ff */
.L_x_257:
[----:B------:R-:W-:Y:S05]  /*6330*/  BSYNC B1 ;  /* 0x0000000000017941 */ /* 0x000fea0003800000 */
.L_x_256:
        /* <DEDUP_REMOVED lines=11> */
.L_x_259:
[----:B------:R-:W-:Y:S05]  /*63f0*/  BSYNC B1 ;  /* 0x0000000000017941 */ /* 0x000fea0003800000 */
.L_x_258:
[----:B0-----:R-:W-:Y:S01]  /*6400*/  @!P4 IMAD R9, R74, R153, R164 ;  /* 0x000000994a09c224 */ /* 0x001fe200078e02a4 */
[----:B------:R-:W-:Y:S04]  /*6410*/  BSSY B1, `(.L_x_260) ;  /* 0x0000006000017945 */ /* 0x000fe80003800000 */
[----:B------:R0:W-:Y:S01]  /*6420*/  @!P4 STG.E.U8 desc[UR36][R10.64+0x60], R9 ;  /* 0x000060090a00c986 */ /* 0x0001e2000c101124 */
[----:B------:R-:W-:Y:S05]  /*6430*/  @P3 BRA `(.L_x_261) ;  /* 0x00000000000c3947 */ /* 0x000fea0003800000 */
[----:B--2---:R-:W0:Y:S02]  /*6440*/  LDG.E.U8 R155, desc[UR36][R12.64+0x61] ;  /* 0x000061240c9b7981 */ /* 0x004e24000c1e1100 */
[----:B0-----:R-:W-:-:S05]  /*6450*/  PRMT R9, R155, 0x8880, RZ ;  /* 0x000088809b097816 */ /* 0x001fca00000000ff */
[----:B------:R-:W-:-:S07]  /*6460*/  IMAD R164, R9, R154, RZ ;  /* 0x0000009a09a47224 */ /* 0x000fce00078e02ff */
.L_x_261:
[----:B------:R-:W-:Y:S05]  /*6470*/  BSYNC B1 ;  /* 0x0000000000017941 */ /* 0x000fea0003800000 */
.L_x_260:
[----:B------:R-:W-:Y:S01]  /*6480*/  @!P3 IMAD R75, R75, R153, R164 ;  /* 0x000000994b4bb224 */ /* 0x000fe200078e02a4 */
[----:B------:R-:W-:Y:S04]  /*6490*/  BSSY B1, `(.L_x_262) ;  /* 0x0000006000017945 */ /* 0x000fe80003800000 */
[----:B------:R0:W-:Y:S01]  /*64a0*/  @!P3 STG.E.U8 desc[UR36][R10.64+0x61], R75 ;  /* 0x0000614b0a00b986 */ /* 0x0001e2000c101124 */
[----:B------:R-:W-:Y:S05]  /*64b0*/  @P5 BRA `(.L_x_263) ;  /* 0x00000000000c5947 */ /* 0x000fea0003800000 */
[----:B--2---:R-:W0:Y:S02]  /*64c0*/  LDG.E.U8 R155, desc[UR36][R4.64+0x68] ;  /* 0x00006824049b7981 */ /* 0x004e24000c1e1100 */
[----:B0-----:R-:W-:-:S05]  /*64d0*/  PRMT R9, R155, 0x8880, RZ ;  /* 0x000088809b097816 */ /* 0x001fca00000000ff */
[----:B------:R-:W-:-:S07]  /*64e0*/  IMAD R164, R9, R154, RZ ;  /* 0x0000009a09a47224 */ /* 0x000fce00078e02ff */
.L_x_263:
[----:B------:R-:W-:Y:S05]  /*64f0*/  BSYNC B1 ;  /* 0x0000000000017941 */ /* 0x000fea0003800000 */
.L_x_262:
[----:B0-----:R-:W-:Y:S01]  /*6500*/  @!P5 IMAD R9, R76, R153, R164 ;  /* 0x000000994c09d224 */ /* 0x001fe200078e02a4 */
[----:B------:R-:W-:Y:S04]  /*6510*/  BSSY B1, `(.L_x_264) ;  /* 0x0000006000017945 */ /* 0x000fe80003800000 */
[----:B------:R0:W-:Y:S01]  /*6520*/  @!P5 STG.E.U8 desc[UR36][R6.64+0x68], R9 ;  /* 0x000068090600d986 */ /* 0x0001e2000c101124 */
[----:B------:R-:W-:Y:S05]  /*6530*/  @P1 BRA `(.L_x_265) ;  /* 0x00000000000c1947 */ /* 0x000fea0003800000 */
[----:B--2---:R-:W0:Y:S02]  /*6540*/  LDG.E.U8 R155, desc[UR36][R4.64+0x69] ;  /* 0x00006924049b7981 */ /* 0x004e24000c1e1100 */
[----:B0-----:R-:W-:-:S05]  /*6550*/  PRMT R9, R155, 0x8880, RZ ;  /* 0x000088809b097816 */ /* 0x001fca00000000ff */
[----:B------:R-:W-:-:S07]  /*6560*/  IMAD R164, R9, R154, RZ ;  /* 0x0000009a09a47224 */ /* 0x000fce00078e02ff */
.L_x_265:
[----:B------:R-:W-:Y:S05]  /*6570*/  BSYNC B1 ;  /* 0x0000000000017941 */ /* 0x000fea0003800000 */
.L_x_264:
        /* <DEDUP_REMOVED lines=11> */
.L_x_267:
[----:B------:R-:W-:Y:S05]  /*6630*/  BSYNC B1 ;  /* 0x0000000000017941 */ /* 0x000fea0003800000 */
.L_x_266:
[----:B0-----:R-:W-:Y:S01]  /*6640*/  @!P4 IMAD R9, R78, R153, R164 ;  /* 0x000000994e09c224 */ /* 0x001fe200078e02a4 */
[----:B------:R-:W-:Y:S04]  /*6650*/  BSSY B1, `(.L_x_268) ;  /* 0x0000006000017945 */ /* 0x000fe80003800000 */
[----:B------:R0:W-:Y:S01]  /*6660*/  @!P4 STG.E.U8 desc[UR36][R10.64+0x68], R9 ;  /* 0x000068090a00c986 */ /* 0x0001e2000c101124 */
[----:B------:R-:W-:Y:S05]  /*6670*/  @P3 BRA `(.L_x_269) ;  /* 0x00000000000c3947 */ /* 0x000fea0003800000 */
[----:B--2---:R-:W0:Y:S02]  /*6680*/  LDG.E.U8 R155, desc[UR36][R12.64+0x69] ;  /* 0x000069240c9b7981 */ /* 0x004e24000c1e1100 */
[----:B0-----:R-:W-:-:S05]  /*6690*/  PRMT R9, R155, 0x8880, RZ ;  /* 0x000088809b097816 */ /* 0x001fca00000000ff */
[----:B------:R-:W-:-:S07]  /*66a0*/  IMAD R164, R9, R154, RZ ;  /* 0x0000009a09a47224 */ /* 0x000fce00078e02ff */
.L_x_269:
[----:B------:R-:W-:Y:S05]  /*66b0*/  BSYNC B1 ;  /* 0x0000000000017941 */ /* 0x000fea0003800000 */
.L_x_268:
[----:B------:R-:W-:Y:S01]  /*66c0*/  @!P3 IMAD R79, R79, R153, R164 ;  /* 0x000000994f4fb224 */ /* 0x000fe200078e02a4 */
[----:B------:R-:W-:Y:S04]  /*66d0*/  BSSY B1, `(.L_x_270) ;  /* 0x0000006000017945 */ /* 0x000fe80003800000 */
[----:B------:R0:W-:Y:S01]  /*66e0*/  @!P3 STG.E.U8 desc[UR36][R10.64+0x69], R79 ;  /* 0x0000694f0a00b986 */ /* 0x0001e2000c101124 */
[----:B------:R-:W-:Y:S05]  /*66f0*/  @P5 BRA `(.L_x_271) ;  /* 0x00000000000c5947 */ /* 0x000fea0003800000 */
[----:B--2---:R-:W0:Y:S02]  /*6700*/  LDG.E.U8 R155, desc[UR36][R4.64+0x70] ;  /* 0x00007024049b7981 */ /* 0x004e24000c1e1100 */
[----:B0-----:R-:W-:-:S05]  /*6710*/  PRMT R9, R155, 0x8880, RZ ;  /* 0x000088809b097816 */ /* 0x001fca00000000ff */
[----:B------:R-:W-:-:S07]  /*6720*/  IMAD R164, R9, R154, RZ ;  /* 0x0000009a09a47224 */ /* 0x000fce00078e02ff */
.L_x_271:
[----:B------:R-:W-:Y:S05]  /*6730*/  BSYNC B1 ;  /* 0x0000000000017941 */ /* 0x000fea0003800000 */
.L_x_270:
[----:B0-----:R-:W-:Y:S01]  /*6740*/  @!P5 IMAD R9, R80, R153, R164 ;  /* 0x000000995009d224 */ /* 0x001fe200078e02a4 */
[----:B------:R-:W-:Y:S04]  /*6750*/  BSSY B1, `(.L_x_272) ;  /* 0x0000006000017945 */ /* 0x000fe80003800000 */
[----:B------:R0:W-:Y:S01]  /*6760*/  @!P5 STG.E.U8 desc[UR36][R6.64+0x70], R9 ;  /* 0x000070090600d986 */ /* 0x0001e2000c101124 */
[----:B------:R-:W-:Y:S05]  /*6770*/  @P1 BRA `(.L_x_273) ;  /* 0x00000000000c1947 */ /* 0x000fea0003800000 */
[----:B--2---:R-:W0:Y:S02]  /*6780*/  LDG.E.U8 R155, desc[UR36][R4.64+0x71] ;  /* 0x00007124049b7981 */ /* 0x004e24000c1e1100 */
[----:B0-----:R-:W-:-:S05]  /*6790*/  PRMT R9, R155, 0x8880, RZ ;  /* 0x000088809b097816 */ /* 0x001fca00000000ff */
[----:B------:R-:W-:-:S07]  /*67a0*/  IMAD R164, R9, R154, RZ ;  /* 0x0000009a09a47224 */ /* 0x000fce00078e02ff */
.L_x_273:
[----:B------:R-:W-:Y:S05]  /*67b0*/  BSYNC B1 ;  /* 0x0000000000017941 */ /* 0x000fea0003800000 */
.L_x_272:
[----:B------:R-:W-:Y:S01]  /*67c0*/  ISETP.LT.OR P4, PT, R3, 0x71, !P0 ;  /* 0x000000710300780c */ /* 0x000fe20004781670 */
[----:B------:R-:W-:Y:S01]  /*67d0*/  @!P1 IMAD R81, R81, R153, R164 ;  /* 0x0000009951519224 */ /* 0x000fe200078e02a4 */
[----:B------:R-:W-:Y:S01]  /*67e0*/  BSSY B1, `(.L_x_274) ;  /* 0x000000a000017945 */ /* 0x000fe20003800000 */
[C---:B------:R-:W-:Y:S02]  /*67f0*/  ISETP.LT.OR P3, PT, R3.reuse, 0x72, !P0 ;  /* 0x000000720300780c */ /* 0x040fe40004761670 */
        /* <DEDUP_REMOVED lines=8> */
.L_x_275:
[----:B------:R-:W-:Y:S05]  /*6880*/  BSYNC B1 ;  /* 0x0000000000017941 */ /* 0x000fea0003800000 */
.L_x_274:
[----:B0-----:R-:W-:Y:S01]  /*6890*/  @!P4 IMAD R9, R82, R153, R164 ;  /* 0x000000995209c224 */ /* 0x001fe200078e02a4 */
[----:B------:R-:W-:Y:S04]  /*68a0*/  BSSY B1, `(.L_x_276) ;  /* 0x0000006000017945 */ /* 0x000fe80003800000 */
[----:B------:R0:W-:Y:S01]  /*68b0*/  @!P4 STG.E.U8 desc[UR36][R10.64+0x70], R9 ;  /* 0x000070090a00c986 */ /* 0x0001e2000c101124 */
[----:B------:R-:W-:Y:S05]  /*68c0*/  @P3 BRA `(.L_x_277) ;  /* 0x00000000000c3947 */ /* 0x000fea0003800000 */
[----:B--2---:R-:W0:Y:S02]  /*68d0*/  LDG.E.U8 R155, desc[UR36][R12.64+0x71] ;  /* 0x000071240c9b7981 */ /* 0x004e24000c1e1100 */
[----:B0-----:R-:W-:-:S05]  /*68e0*/  PRMT R9, R155, 0x8880, RZ ;  /* 0x000088809b097816 */ /* 0x001fca00000000ff */
[----:B------:R-:W-:-:S07]  /*68f0*/  IMAD R164, R9, R154, RZ ;  /* 0x0000009a09a47224 */ /* 0x000fce00078e02ff */
.L_x_277:
[----:B------:R-:W-:Y:S05]  /*6900*/  BSYNC B1 ;  /* 0x0000000000017941 */ /* 0x000fea0003800000 */
.L_x_276:
[----:B------:R-:W-:Y:S01]  /*6910*/  @!P3 IMAD R83, R83, R153, R164 ;  /* 0x000000995353b224 */ /* 0x000fe200078e02a4 */
[----:B------:R-:W-:Y:S04]  /*6920*/  BSSY B1, `(.L_x_278) ;  /* 0x0000006000017945 */ /* 0x000fe80003800000 */
[----:B------:R0:W-:Y:S01]  /*6930*/  @!P3 STG.E.U8 desc[UR36][R10.64+0x71], R83 ;  /* 0x000071530a00b986 */ /* 0x0001e2000c101124 */
[----:B------:R-:W-:Y:S05]  /*6940*/  @P1 BRA `(.L_x_279) ;  /* 0x00000000000c1947 */ /* 0x000fea0003800000 */
[----:B--2---:R-:W0:Y:S02]  /*6950*/  LDG.E.U8 R155, desc[UR36][R4.64+0x78] ;  /* 0x00007824049b7981 */ /* 0x004e24000c1e1100 */
[----:B0-----:R-:W-:-:S05]  /*6960*/  PRMT R9, R155, 0x8880, RZ ;  /* 0x000088809b097816 */ /* 0x001fca00000000ff */
[----:B------:R-:W-:-:S07]  /*6970*/  IMAD R164, R9, R154, RZ ;  /* 0x0000009a09a47224 */ /* 0x000fce00078e02ff */
.L_x_279:
[----:B------:R-:W-:Y:S05]  /*6980*/  BSYNC B1 ;  /* 0x0000000000017941 */ /* 0x000fea0003800000 */
.L_x_278:
[----:B0-----:R-:W-:Y:S01]  /*6990*/  @!P1 IMAD R9, R84, R153, R164 ;  /* 0x0000009954099224 */ /* 0x001fe200078e02a4 */
[----:B------:R-:W-:Y:S04]  /*69a0*/  BSSY B1, `(.L_x_280) ;  /* 0x0000006000017945 */ /* 0x000fe80003800000 */
[----:B------:R0:W-:Y:S01]  /*69b0*/  @!P1 STG.E.U8 desc[UR36][R6.64+0x78], R9 ;  /* 0x0000780906009986 */ /* 0x0001e2000c101124 */
[----:B------:R-:W-:Y:S05]  /*69c0*/  @P2 BRA `(.L_x_281) ;  /* 0x00000000000c2947 */ /* 0x000fea0003800000 */
[----:B--2---:R-:W0:Y:S02]  /*69d0*/  LDG.E.U8 R155, desc[UR36][R4.64+0x79] ;  /* 0x00007924049b7981 */ /* 0x004e24000c1e1100 */
[----:B0-----:R-:W-:-:S05]  /*69e0*/  PRMT R9, R155, 0x8880, RZ ;  /* 0x000088809b097816 */ /* 0x001fca00000000ff */
[----:B------:R-:W-:-:S07]  /*69f0*/  IMAD R164, R9, R154, RZ ;  /* 0x0000009a09a47224 */ /* 0x000fce00078e02ff */
.L_x_281:
[----:B------:R-:W-:Y:S05]  /*6a00*/  BSYNC B1 ;  /* 0x0000000000017941 */ /* 0x000fea0003800000 */
.L_x_280:
[----:B------:R-:W-:Y:S01]  /*6a10*/  @!P2 IMAD R85, R85, R153, R164 ;  /* 0x000000995555a224 */ /* 0x000fe200078e02a4 */
[----:B------:R-:W-:Y:S04]  /*6a20*/  BSSY B1, `(.L_x_282) ;  /* 0x0000006000017945 */ /* 0x000fe80003800000 */
[----:B------:R0:W-:Y:S01]  /*6a30*/  @!P2 STG.E.U8 desc[UR36][R6.64+0x79], R85 ;  /* 0x000079550600a986 */ /* 0x0001e2000c101124 */
[----:B------:R-:W-:Y:S05]  /*6a40*/  @P5 BRA `(.L_x_283) ;  /* 0x00000000000c5947 */ /* 0x000fea0003800000 */
[----:B--2---:R-:W2:Y:S02]  /*6a50*/  LDG.E.U8 R155, desc[UR36][R12.64+0x78] ;  /* 0x000078240c9b7981 */ /* 0x004ea4000c1e1100 */
[----:B--2---:R-:W-:-:S05]  /*6a60*/  PRMT R5, R155, 0x8880, RZ ;  /* 0x000088809b057816 */ /* 0x004fca00000000ff */
[----:B------:R-:W-:-:S07]  /*6a70*/  IMAD R164, R5, R154, RZ ;  /* 0x0000009a05a47224 */ /* 0x000fce00078e02ff */
.L_x_283:
[----:B------:R-:W-:Y:S05]  /*6a80*/  BSYNC B1 ;  /* 0x0000000000017941 */ /* 0x000fea0003800000 */
.L_x_282:
[----:B------:R-:W-:Y:S01]  /*6a90*/  @!P5 IMAD R5, R86, R153, R164 ;  /* 0x000000995605d224 */ /* 0x000fe200078e02a4 */
[----:B------:R-:W-:Y:S01]  /*6aa0*/  ISETP.LT.OR P0, PT, R3, 0x7a, !P0 ;  /* 0x0000007a0300780c */ /* 0x000fe20004701670 */
[----:B------:R-:W-:Y:S03]  /*6ab0*/  BSSY B1, `(.L_x_284) ;  /* 0x0000006000017945 */ /* 0x000fe60003800000 */
[----:B------:R0:W-:Y:S09]  /*6ac0*/  @!P5 STG.E.U8 desc[UR36][R10.64+0x78], R5 ;  /* 0x000078050a00d986 */ /* 0x0001f2000c101124 */
[----:B------:R-:W-:Y:S05]  /*6ad0*/  @P0 BRA `(.L_x_285) ;  /* 0x00000000000c0947 */ /* 0x000fea0003800000 */
[----:B--2---:R-:W2:Y:S02]  /*6ae0*/  LDG.E.U8 R155, desc[UR36][R12.64+0x79] ;  /* 0x000079240c9b7981 */ /* 0x004ea4000c1e1100 */
[----:B--2---:R-:W-:-:S05]  /*6af0*/  PRMT R3, R155, 0x8880, RZ ;  /* 0x000088809b037816 */ /* 0x004fca00000000ff */
[----:B------:R-:W-:-:S07]  /*6b00*/  IMAD R164, R3, R154, RZ ;  /* 0x0000009a03a47224 */ /* 0x000fce00078e02ff */
.L_x_285:
[----:B------:R-:W-:Y:S05]  /*6b10*/  BSYNC B1 ;  /* 0x0000000000017941 */ /* 0x000fea0003800000 */
.L_x_284:
[----:B------:R-:W-:Y:S01]  /*6b20*/  IMAD R87, R87, R153, R164 ;  /* 0x0000009957577224 */ /* 0x000fe200078e02a4 */
[----:B------:R-:W-:Y:S06]  /*6b30*/  @P0 BRA `(.L_x_286) ;  /* 0x0000001800180947 */ /* 0x000fec0003800000 */
[----:B------:R0:W-:Y:S01]  /*6b40*/  STG.E.U8 desc[UR36][R10.64+0x79], R87 ;  /* 0x000079570a007986 */ /* 0x0001e2000c101124 */
[----:B------:R-:W-:Y:S05]  /*6b50*/  BRA `(.L_x_286) ;  /* 0x0000001800107947 */ /* 0x000fea0003800000 */
.L_x_29:
[C---:B------:R-:W-:Y:S02]  /*6b60*/  ISETP.GE.AND P2, PT, R0.reuse, 0x1, PT ;  /* 0x000000010000780c */ /* 0x040fe40003f46270 */
[----:B------:R-:W-:Y:S02]  /*6b70*/  ISETP.GE.AND P0, PT, R0, 0x9, PT ;  /* 0x000000090000780c */ /* 0x000fe40003f06270 */
[C---:B------:R-:W-:Y:S02]  /*6b80*/  ISETP.LT.OR P3, PT, R3.reuse, 0x1, !P2 ;  /* 0x000000010300780c */ /* 0x040fe40005761670 */
[C---:B------:R-:W-:Y:S02]  /*6b90*/  ISETP.LT.OR P5, PT, R3.reuse, 0x2, !P2 ;  /* 0x000000020300780c */ /* 0x040fe400057a1670 */
[C---:B------:R-:W-:Y:S02]  /*6ba0*/  ISETP.LT.OR P1, PT, R3.reuse, 0x1, !P0 ;  /* 0x000000010300780c */ /* 0x040fe40004721670 */
[----:B------:R-:W-:-:S07]  /*6bb0*/  ISETP.LT.OR P4, PT, R3, 0x2, !P0 ;  /* 0x000000020300780c */ /* 0x000fce0004781670 */
[-C--:B------:R-:W-:Y:S02]  /*6bc0*/  @!P3 IMAD R5, R88, R153.reuse, RZ ;  /* 0x000000995805b224 */ /* 0x080fe400078e02ff */
[-C--:B------:R-:W-:Y:S02]  /*6bd0*/  @!P5 IMAD R89, R89, R153.reuse, RZ ;  /* 0x000000995959d224 */ /* 0x080fe400078e02ff */
[-C--:B------:R-:W-:Y:S01]  /*6be0*/  @!P1 IMAD R13, R90, R153.reuse, RZ ;  /* 0x000000995a0d9224 */ /* 0x080fe200078e02ff */
[----:B------:R0:W-:Y:S01]  /*6bf0*/  @!P3 STG.E.U8 desc[UR36][R158.64], R5 ;  /* 0x000000059e00b986 */ /* 0x0001e2000c101124 */
[----:B------:R-:W-:Y:S01]  /*6c00*/  ISETP.LT.OR P3, PT, R3, 0x9, !P2 ;  /* 0x000000090300780c */ /* 0x000fe20005761670 */
[----:B------:R-:W-:Y:S02]  /*6c10*/  @!P4 IMAD R91, R91, R153, RZ ;  /* 0x000000995b5bc224 */ /* 0x000fe400078e02ff */
[----:B------:R-:W-:Y:S01]  /*6c20*/  @!P5 STG.E.U8 desc[UR36][R158.64+0x1], R89 ;  /* 0x000001599e00d986 */ /* 0x000fe2000c101124 */
[----:B------:R-:W-:-:S03]  /*6c30*/  ISETP.LT.OR P5, PT, R3, 0xa, !P2 ;  /* 0x0000000a0300780c */ /* 0x000fc600057a1670 */
[----:B------:R1:W-:Y:S01]  /*6c40*/  @!P1 STG.E.U8 desc[UR36][R8.64], R13 ;  /* 0x0000000d08009986 */ /* 0x0003e2000c101124 */
[----:B------:R-:W-:-:S03]  /*6c50*/  ISETP.LT.OR P1, PT, R3, 0x9, !P0 ;  /* 0x000000090300780c */ /* 0x000fc60004721670 */
[----:B------:R-:W-:Y:S01]  /*6c60*/  @!P4 STG.E.U8 desc[UR36][R8.64+0x1], R91 ;  /* 0x0000015b0800c986 */ /* 0x000fe2000c101124 */
[----:B------:R-:W-:Y:S01]  /*6c70*/  ISETP.LT.OR P4, PT, R3, 0xa, !P0 ;  /* 0x0000000a0300780c */ /* 0x000fe20004781670 */
[----:B------:R-:W-:-:S04]  /*6c80*/  @!P3 IMAD R15, R92, R153, RZ ;  /* 0x000000995c0fb224 */ /* 0x000fc800078e02ff */
[-C--:B------:R-:W-:Y:S01]  /*6c90*/  @!P5 IMAD R93, R93, R153.reuse, RZ ;  /* 0x000000995d5dd224 */ /* 0x080fe200078e02ff */
[----:B------:R3:W-:Y:S01]  /*6ca0*/  @!P3 STG.E.U8 desc[UR36][R158.64+0x8], R15 ;  /* 0x0000080f9e00b986 */ /* 0x0007e2000c101124 */
[C---:B------:R-:W-:Y:S02]  /*6cb0*/  ISETP.LT.OR P3, PT, R3.reuse, 0x11, !P2 ;  /* 0x000000110300780c */ /* 0x040fe40005761670 */
[-C--:B0-----:R-:W-:Y:S01]  /*6cc0*/  @!P1 IMAD R5, R94, R153.reuse, RZ ;  /* 0x000000995e059224 */ /* 0x081fe200078e02ff */
[----:B------:R-:W-:Y:S01]  /*6cd0*/  @!P5 STG.E.U8 desc[UR36][R158.64+0x9], R93 ;  /* 0x0000095d9e00d986 */ /* 0x000fe2000c101124 */
[----:B------:R-:W-:Y:S02]  /*6ce0*/  ISETP.LT.OR P5, PT, R3, 0x12, !P2 ;  /* 0x000000120300780c */ /* 0x000fe400057a1670 */
[----:B------:R-:W-:Y:S01]  /*6cf0*/  @!P4 IMAD R95, R95, R153, RZ ;  /* 0x000000995f5fc224 */ /* 0x000fe200078e02ff */
[----:B------:R0:W-:Y:S01]  /*6d00*/  @!P1 STG.E.U8 desc[UR36][R8.64+0x8], R5 ;  /* 0x0000080508009986 */ /* 0x0001e2000c101124 */
[----:B------:R-:W-:-:S03]  /*6d10*/  ISETP.LT.OR P1, PT, R3, 0x11, !P0 ;  /* 0x000000110300780c */ /* 0x000fc60004721670 */
[----:B------:R-:W-:Y:S01]  /*6d20*/  @!P4 STG.E.U8 desc[UR36][R8.64+0x9], R95 ;  /* 0x0000095f0800c986 */ /* 0x000fe2000c101124 */
[----:B------:R-:W-:Y:S01]  /*6d30*/  ISETP.LT.OR P4, PT, R3, 0x12, !P0 ;  /* 0x000000120300780c */ /* 0x000fe20004781670 */
[----:B-1----:R-:W-:-:S04]  /*6d40*/  @!P3 IMAD R13, R96, R153, RZ ;  /* 0x00000099600db224 */ /* 0x002fc800078e02ff */
[-C--:B------:R-:W-:Y:S01]  /*6d50*/  @!P5 IMAD R97, R97, R153.reuse, RZ ;  /* 0x000000996161d224 */ /* 0x080fe200078e02ff */
[----:B------:R1:W-:Y:S01]  /*6d60*/  @!P3 STG.E.U8 desc[UR36][R158.64+0x10], R13 ;  /* 0x0000100d9e00b986 */ /* 0x0003e2000c101124 */
[C---:B------:R-:W-:Y:S02]  /*6d70*/  ISETP.LT.OR P3, PT, R3.reuse, 0x19, !P2 ;  /* 0x000000190300780c */ /* 0x040fe40005761670 */
[-C--:B---3--:R-:W-:Y:S01]  /*6d80*/  @!P1 IMAD R15, R98, R153.reuse, RZ ;  /* 0x00000099620f9224 */ /* 0x088fe200078e02ff */
[----:B------:R-:W-:Y:S01]  /*6d90*/  @!P5 STG.E.U8 desc[UR36][R158.64+0x11], R97 ;  /* 0x000011619e00d986 */ /* 0x000fe2000c101124 */
[----:B------:R-:W-:Y:S02]  /*6da0*/  ISETP.LT.OR P5, PT, R3, 0x1a, !P2 ;  /* 0x0000001a0300780c */ /* 0x000fe400057a1670 */
[----:B------:R-:W-:Y:S01]  /*6db0*/  @!P4 IMAD R99, R99, R153, RZ ;  /* 0x000000996363c224 */ /* 0x000fe200078e02ff */
[----:B------:R3:W-:Y:S01]  /*6dc0*/  @!P1 STG.E.U8 desc[UR36][R8.64+0x10], R15 ;  /* 0x0000100f08009986 */ /* 0x0007e2000c101124 */
[----:B------:R-:W-:-:S03]  /*6dd0*/  ISETP.LT.OR P1, PT, R3, 0x19, !P0 ;  /* 0x000000190300780c */ /* 0x000fc60004721670 */
[----:B------:R-:W-:Y:S01]  /*6de0*/  @!P4 STG.E.U8 desc[UR36][R8.64+0x11], R99 ;  /* 0x000011630800c986 */ /* 0x000fe2000c101124 */
[----:B------:R-:W-:Y:S01]  /*6df0*/  ISETP.LT.OR P4, PT, R3, 0x1a, !P0 ;  /* 0x0000001a0300780c */ /* 0x000fe20004781670 */
[----:B0-----:R-:W-:-:S04]  /*6e00*/  @!P3 IMAD R5, R100, R153, RZ ;  /* 0x000000996405b224 */ /* 0x001fc800078e02ff */
[-C--:B------:R-:W-:Y:S01]  /*6e10*/  @!P5 IMAD R101, R101, R153.reuse, RZ ;  /* 0x000000996565d224 */ /* 0x080fe200078e02ff */
[----:B------:R0:W-:Y:S01]  /*6e20*/  @!P3 STG.E.U8 desc[UR36][R158.64+0x18], R5 ;  /* 0x000018059e00b986 */ /* 0x0001e2000c101124 */
[C---:B------:R-:W-:Y:S02]  /*6e30*/  ISETP.LT.OR P3, PT, R3.reuse, 0x21, !P2 ;  /* 0x000000210300780c */ /* 0x040fe40005761670 */
[-C--:B-1----:R-:W-:Y:S01]  /*6e40*/  @!P1 IMAD R13, R102, R153.reuse, RZ ;  /* 0x00000099660d9224 */ /* 0x082fe200078e02ff */
[----:B------:R-:W-:Y:S01]  /*6e50*/  @!P5 STG.E.U8 desc[UR36][R158.64+0x19], R101 ;  /* 0x000019659e00d986 */ /* 0x000fe2000c101124 */
[----:B------:R-:W-:Y:S02]  /*6e60*/  ISETP.LT.OR P5, PT, R3, 0x22, !P2 ;  /* 0x000000220300780c */ /* 0x000fe400057a1670 */
[----:B------:R-:W-:Y:S01]  /*6e70*/  @!P4 IMAD R103, R103, R153, RZ ;  /* 0x000000996767c224 */ /* 0x000fe200078e02ff */
[----:B------:R1:W-:Y:S01]  /*6e80*/  @!P1 STG.E.U8 desc[UR36][R8.64+0x18], R13 ;  /* 0x0000180d08009986 */ /* 0x0003e2000c101124 */
[----:B------:R-:W-:-:S03]  /*6e90*/  ISETP.LT.OR P1, PT, R3, 0x21, !P0 ;  /* 0x000000210300780c */ /* 0x000fc60004721670 */
[----:B------:R-:W-:Y:S01]  /*6ea0*/  @!P4 STG.E.U8 desc[UR36][R8.64+0x19], R103 ;  /* 0x000019670800c986 */ /* 0x000fe2000c101124 */
[----:B------:R-:W-:Y:S01]  /*6eb0*/  ISETP.LT.OR P4, PT, R3, 0x22, !P0 ;  /* 0x000000220300780c */ /* 0x000fe20004781670 */
[----:B---3--:R-:W-:-:S04]  /*6ec0*/  @!P3 IMAD R15, R104, R153, RZ ;  /* 0x00000099680fb224 */ /* 0x008fc800078e02ff */
        /* <DEDUP_REMOVED lines=128> */
[----:B------:R-:W-:-:S02]  /*76d0*/  ISETP.GE.AND P1, PT, R0, 0x81, PT ;  /* 0x000000810000780c */ /* 0x000fc40003f26270 */
[C---:B------:R-:W-:Y:S01]  /*76e0*/  ISETP.LT.OR P5, PT, R3.reuse, 0x79, !P0 ;  /* 0x000000790300780c */ /* 0x040fe200047a1670 */
[----:B------:R-:W-:Y:S01]  /*76f0*/  @!P4 STG.E.U8 desc[UR36][R8.64+0x71], R147 ;  /* 0x000071930800c986 */ /* 0x000fe2000c101124 */
[C---:B------:R-:W-:Y:S01]  /*7700*/  ISETP.LT.OR P0, PT, R3.reuse, 0x7a, !P0 ;  /* 0x0000007a0300780c */ /* 0x040fe20004701670 */
[----:B0-----:R-:W-:Y:S01]  /*7710*/  @!P3 IMAD R5, R148, R153, RZ ;  /* 0x000000999405b224 */ /* 0x001fe200078e02ff */
[----:B------:R-:W-:-:S03]  /*7720*/  ISETP.LT.OR P4, PT, R3, 0x1, !P1 ;  /* 0x000000010300780c */ /* 0x000fc60004f81670 */
[----:B------:R-:W-:Y:S01]  /*7730*/  @!P2 IMAD R149, R149, R153, RZ ;  /* 0x000000999595a224 */ /* 0x000fe200078e02ff */
[----:B------:R0:W-:Y:S01]  /*7740*/  @!P3 STG.E.U8 desc[UR36][R158.64+0x78], R5 ;  /* 0x000078059e00b986 */ /* 0x0001e2000c101124 */
[----:B------:R-:W-:-:S03]  /*7750*/  ISETP.LT.OR P3, PT, R3, 0x2, !P1 ;  /* 0x000000020300780c */ /* 0x000fc60004f61670 */
[----:B------:R-:W-:Y:S01]  /*7760*/  @!P2 STG.E.U8 desc[UR36][R158.64+0x79], R149 ;  /* 0x000079959e00a986 */ /* 0x000fe2000c101124 */
[-C--:B-1----:R-:W-:Y:S01]  /*7770*/  @!P5 IMAD R13, R150, R153.reuse, RZ ;  /* 0x00000099960dd224 */ /* 0x082fe200078e02ff */
[----:B------:R-:W-:Y:S01]  /*7780*/  ISETP.GE.AND P2, PT, R0, 0x89, PT ;  /* 0x000000890000780c */ /* 0x000fe20003f46270 */
[-C--:B------:R-:W-:Y:S02]  /*7790*/  @!P0 IMAD R151, R151, R153.reuse, RZ ;  /* 0x0000009997978224 */ /* 0x080fe400078e02ff */
[----:B---3--:R-:W-:Y:S01]  /*77a0*/  @!P4 IMAD R15, R24, R153, RZ ;  /* 0x00000099180fc224 */ /* 0x008fe200078e02ff */
[----:B------:R1:W-:Y:S01]  /*77b0*/  @!P5 STG.E.U8 desc[UR36][R8.64+0x78], R13 ;  /* 0x0000780d0800d986 */ /* 0x0003e2000c101124 */
[----:B------:R-:W-:-:S03]  /*77c0*/  ISETP.LT.OR P5, PT, R3, 0x1, !P2 ;  /* 0x000000010300780c */ /* 0x000fc600057a1670 */
[----:B------:R-:W-:Y:S01]  /*77d0*/  @!P3 IMAD R25, R25, R153, RZ ;  /* 0x000000991919b224 */ /* 0x000fe200078e02ff */
[----:B------:R-:W-:Y:S01]  /*77e0*/  @!P0 STG.E.U8 desc[UR36][R8.64+0x79], R151 ;  /* 0x0000799708008986 */ /* 0x000fe2000c101124 */
[----:B------:R-:W-:-:S03]  /*77f0*/  ISETP.LT.OR P0, PT, R3, 0x2, !P2 ;  /* 0x000000020300780c */ /* 0x000fc60005701670 */
[----:B------:R-:W-:Y:S01]  /*7800*/  @!P4 STG.E.U8 desc[UR36][R6.64], R15 ;  /* 0x0000000f0600c986 */ /* 0x000fe2000c101124 */
        /* <DEDUP_REMOVED lines=19> */
[-C--:B------:R-:W-:Y:S01]  /*7940*/  @!P4 IMAD R9, R32, R153.reuse, RZ ;  /* 0x000000992009c224 */ /* 0x080fe200078e02ff */
        /* <DEDUP_REMOVED lines=127> */
[----:B-1----:R-:W-:-:S04]  /*8140*/  @!P5 IMAD R13, R74, R153, RZ ;  /* 0x000000994a0dd224 */ /* 0x002fc800078e02ff */
        /* <DEDUP_REMOVED lines=12> */
[----:B------:R-:W-:-:S04]  /*8210*/  @!P0 IMAD R9, R78, R153, RZ ;  /* 0x000000994e098224 */ /* 0x000fc800078e02ff */
[-C--:B------:R-:W-:Y:S01]  /*8220*/  @!P4 IMAD R79, R79, R153.reuse, RZ ;  /* 0x000000994f4fc224 */ /* 0x080fe200078e02ff */
[----:B------:R1:W-:Y:S01]  /*8230*/  @!P0 STG.E.U8 desc[UR36][R10.64+0x68], R9 ;  /* 0x000068090a008986 */ /* 0x0003e2000c101124 */
[----:B------:R-:W-:Y:S02]  /*8240*/  ISETP.LT.OR P0, PT, R3, 0x71, !P2 ;  /* 0x000000710300780c */ /* 0x000fe40005701670 */
[----:B------:R-:W-:Y:S01]  /*8250*/  @!P3 IMAD R81, R81, R153, RZ ;  /* 0x000000995151b224 */ /* 0x000fe200078e02ff */
[----:B------:R3:W-:Y:S01]  /*8260*/  @!P4 STG.E.U8 desc[UR36][R10.64+0x69], R79 ;  /* 0x0000694f0a00c986 */ /* 0x0007e2000c101124 */
[----:B------:R-:W-:-:S03]  /*8270*/  ISETP.LT.OR P4, PT, R3, 0x72, !P2 ;  /* 0x000000720300780c */ /* 0x000fc60005781670 */
[----:B------:R3:W-:Y:S01]  /*8280*/  @!P3 STG.E.U8 desc[UR36][R6.64+0x71], R81 ;  /* 0x000071510600b986 */ /* 0x0007e2000c101124 */
[C---:B------:R-:W-:Y:S02]  /*8290*/  ISETP.LT.OR P3, PT, R3.reuse, 0x79, !P1 ;  /* 0x000000790300780c */ /* 0x040fe40004f61670 */
[C---:B------:R-:W-:Y:S01]  /*82a0*/  ISETP.LT.OR P1, PT, R3.reuse, 0x7a, !P1 ;  /* 0x0000007a0300780c */ /* 0x040fe20004f21670 */
[----:B------:R3:W-:Y:S01]  /*82b0*/  @!P5 STG.E.U8 desc[UR36][R6.64+0x70], R13 ;  /* 0x0000700d0600d986 */ /* 0x0007e2000c101124 */
[C---:B------:R-:W-:Y:S02]  /*82c0*/  ISETP.LT.OR P5, PT, R3.reuse, 0x79, !P2 ;  /* 0x000000790300780c */ /* 0x040fe400057a1670 */
[----:B------:R-:W-:Y:S01]  /*82d0*/  ISETP.LT.OR P2, PT, R3, 0x7a, !P2 ;  /* 0x0000007a0300780c */ /* 0x000fe20005741670 */
[-C--:B------:R-:W-:Y:S02]  /*82e0*/  @!P0 IMAD R3, R82, R153.reuse, RZ ;  /* 0x0000009952038224 */ /* 0x080fe400078e02ff */
[----:B------:R-:W-:-:S03]  /*82f0*/  @!P4 IMAD R83, R83, R153, RZ ;  /* 0x000000995353c224 */ /* 0x000fc600078e02ff */
[----:B------:R3:W-:Y:S01]  /*8300*/  @!P0 STG.E.U8 desc[UR36][R10.64+0x70], R3 ;  /* 0x000070030a008986 */ /* 0x0007e2000c101124 */
[-C--:B0-----:R-:W-:Y:S02]  /*8310*/  @!P3 IMAD R5, R84, R153.reuse, RZ ;  /* 0x000000995405b224 */ /* 0x081fe400078e02ff */
[-C--:B------:R-:W-:Y:S01]  /*8320*/  @!P1 IMAD R85, R85, R153.reuse, RZ ;  /* 0x0000009955559224 */ /* 0x080fe200078e02ff */
[----:B------:R3:W-:Y:S01]  /*8330*/  @!P4 STG.E.U8 desc[UR36][R10.64+0x71], R83 ;  /* 0x000071530a00c986 */ /* 0x0007e2000c101124 */
[-C--:B-1----:R-:W-:Y:S02]  /*8340*/  @!P5 IMAD R9, R86, R153.reuse, RZ ;  /* 0x000000995609d224 */ /* 0x082fe400078e02ff */
[----:B------:R-:W-:Y:S01]  /*8350*/  @!P2 IMAD R87, R87, R153, RZ ;  /* 0x000000995757a224 */ /* 0x000fe200078e02ff */
[----:B------:R3:W-:Y:S04]  /*8360*/  @!P3 STG.E.U8 desc[UR36][R6.64+0x78], R5 ;  /* 0x000078050600b986 */ /* 0x0007e8000c101124 */
[----:B------:R3:W-:Y:S04]  /*8370*/  @!P1 STG.E.U8 desc[UR36][R6.64+0x79], R85 ;  /* 0x0000795506009986 */ /* 0x0007e8000c101124 */
[----:B------:R3:W-:Y:S04]  /*8380*/  @!P5 STG.E.U8 desc[UR36][R10.64+0x78], R9 ;  /* 0x000078090a00d986 */ /* 0x0007e8000c101124 */
[----:B------:R3:W-:Y:S02]  /*8390*/  @!P2 STG.E.U8 desc[UR36][R10.64+0x79], R87 ;  /* 0x000079570a00a986 */ /* 0x0007e4000c101124 */
.L_x_286:
[----:B------:R-:W-:Y:S05]  /*83a0*/  BSYNC B0 ;  /* 0x0000000000007941 */ /* 0x000fea0003800000 */
.L_x_28:
[----:B------:R-:W-:Y:S01]  /*83b0*/  ULDC UR4, c[0x0][0xc] ;  /* 0x0000030000047ab9 */ /* 0x000fe20000000800 */
[----:B------:R-:W-:Y:S01]  /*83c0*/  ULDC UR5, c[0x0][0x10] ;  /* 0x0000040000057ab9 */ /* 0x000fe20000000800 */
[----:B---3--:R-:W3:Y:S01]  /*83d0*/  LDC R3, c[0x0][0x14] ;  /* 0x00000500ff037b82 */ /* 0x008ee20000000800 */
[----:B------:R-:W-:Y:S01]  /*83e0*/  UIMAD.WIDE.U32 UR4, UR4, UR5, URZ ;  /* 0x00000005040472a5 */ /* 0x000fe2000f8e003f */
[----:B------:R-:W-:Y:S01]  /*83f0*/  PRMT R0, RZ, 0x7610, R0 ;  /* 0x00007610ff007816 */ /* 0x000fe20000000000 */
[----:B------:R-:W-:Y:S02]  /*8400*/  IMAD.MOV.U32 R23, RZ, RZ, -0x1 ;  /* 0xffffffffff177424 */ /* 0x000fe400078e00ff */
[----:B------:R-:W-:Y:S02]  /*8410*/  IMAD.MOV.U32 R22, RZ, RZ, -0x1 ;  /* 0xffffffffff167424 */ /* 0x000fe400078e00ff */
[----:B---3--:R-:W-:-:S04]  /*8420*/  IMAD.WIDE.U32 R16, R3, UR4, R16 ;  /* 0x0000000403107c25 */ /* 0x008fc8000f8e0010 */
[----:B------:R-:W-:Y:S01]  /*8430*/  IMAD R3, R3, UR5, RZ ;  /* 0x0000000503037c24 */ /* 0x000fe2000f8e02ff */
[----:B------:R-:W-:Y:S02]  /*8440*/  ULDC.64 UR4, c[0x0][0x650] ;  /* 0x0001940000047ab9 */ /* 0x000fe40000000a00 */
[----:B------:R-:W-:Y:S01]  /*8450*/  ISETP.GE.U32.AND P0, PT, R16, UR4, PT ;  /* 0x0000000410007c0c */ /* 0x000fe2000bf06070 */
[----:B------:R-:W-:-:S05]  /*8460*/  IMAD.IADD R17, R17, 0x1, R3 ;  /* 0x0000000111117824 */ /* 0x000fca00078e0203 */
[----:B------:R-:W-:-:S13]  /*8470*/  ISETP.GE.U32.AND.EX P0, PT, R17, UR5, PT, P0 ;  /* 0x0000000511007c0c */ /* 0x000fda000bf06100 */
[----:B------:R-:W-:Y:S05]  /*8480*/  @P0 BRA `(.L_x_287) ;  /* 0x0000000400640947 */ /* 0x000fea0003800000 */
[----:B------:R-:W3:Y:S01]  /*8490*/  S2R R12, SR_CTAID.X ;  /* 0x00000000000c7919 */ /* 0x000ee20000002500 */
[----:B0-----:R-:W0:Y:S01]  /*84a0*/  LDC.64 R10, c[0x0][0x628] ;  /* 0x00018a00ff0a7b82 */ /* 0x001e220000000a00 */
[----:B------:R-:W-:Y:S01]  /*84b0*/  ULDC UR4, c[0x0][0x150] ;  /* 0x0000540000047ab9 */ /* 0x000fe20000000800 */
[----:B------:R-:W-:Y:S01]  /*84c0*/  IMAD.MOV.U32 R8, RZ, RZ, R16 ;  /* 0x000000ffff087224 */ /* 0x000fe200078e0010 */
[----:B------:R-:W0:Y:S01]  /*84d0*/  S2R R23, SR_CTAID.Y ;  /* 0x0000000000177919 */ /* 0x000e220000002600 */
[----:B------:R-:W-:-:S04]  /*84e0*/  IMAD.MOV.U32 R9, RZ, RZ, R17 ;  /* 0x000000ffff097224 */ /* 0x000fc800078e0011 */
[----:B------:R-:W1:Y:S08]  /*84f0*/  LDC R21, c[0x0][0x144] ;  /* 0x00005100ff157b82 */ /* 0x000e700000000800 */
[----:B------:R-:W1:Y:S08]  /*8500*/  LDC R0, c[0x0][0x630] ;  /* 0x00018c00ff007b82 */ /* 0x000e700000000800 */
[----:B------:R-:W1:Y:S01]  /*8510*/  LDC.64 R14, c[0x0][0x620] ;  /* 0x00018800ff0e7b82 */ /* 0x000e620000000a00 */
[----:B0-----:R-:W-:-:S04]  /*8520*/  ISETP.NE.U32.AND P0, PT, R10, RZ, PT ;  /* 0x000000ff0a00720c */ /* 0x001fc80003f05070 */
[----:B------:R-:W-:Y:S02]  /*8530*/  ISETP.NE.AND.EX P0, PT, R11, RZ, PT, P0 ;  /* 0x000000ff0b00720c */ /* 0x000fe40003f05300 */
[----:B---3--:R-:W-:-:S05]  /*8540*/  I2FP.F32.U32 R3, R12 ;  /* 0x0000000c00037245 */ /* 0x008fca0000201000 */
[----:B------:R-:W-:-:S04]  /*8550*/  FMUL R3, R3, UR4 ;  /* 0x0000000403037c20 */ /* 0x000fc80008400000 */
[----:B------:R0:W3:Y:S02]  /*8560*/  F2I.U32.TRUNC.NTZ R20, R3 ;  /* 0x0000000300147305 */ /* 0x0000e4000020f000 */
[----:B------:R-:W-:Y:S05]  /*8570*/  @!P0 BRA `(.L_x_288) ;  /* 0x0000000000288947 */ /* 0x000fea0003800000 */
[----:B0-----:R-:W0:Y:S02]  /*8580*/  LDC R3, c[0x0][0x634] ;  /* 0x00018d00ff037b82 */ /* 0x001e240000000800 */
[----:B0-----:R-:W-:-:S05]  /*8590*/  IADD3 R3, P0, R16, R3, RZ ;  /* 0x0000000310037210 */ /* 0x001fca0007f1e0ff */
[----:B------:R-:W-:-:S04]  /*85a0*/  IMAD.X R13, RZ, RZ, R17, P0 ;  /* 0x000000ffff0d7224 */ /* 0x000fc800000e0611 */
[----:B------:R-:W-:-:S04]  /*85b0*/  IMAD.WIDE.U32 R4, R13, R10, RZ ;  /* 0x0000000a0d047225 */ /* 0x000fc800078e00ff */
[----:B-1----:R-:W-:-:S04]  /*85c0*/  IMAD.WIDE.U32 R6, P0, R3, R11, R4 ;  /* 0x0000000b03067225 */ /* 0x002fc80007800004 */
[----:B------:R-:W-:-:S04]  /*85d0*/  IMAD.WIDE.U32 R4, R3, R10, RZ ;  /* 0x0000000a03047225 */ /* 0x000fc800078e00ff */
[----:B------:R-:W-:Y:S01]  /*85e0*/  IMAD.X R9, RZ, RZ, RZ, P0 ;  /* 0x000000ffff097224 */ /* 0x000fe200000e06ff */
[----:B------:R-:W-:Y:S01]  /*85f0*/  IADD3 RZ, P0, R5, R6, RZ ;  /* 0x0000000605ff7210 */ /* 0x000fe20007f1e0ff */
[----:B------:R-:W-:-:S04]  /*8600*/  IMAD.MOV.U32 R8, RZ, RZ, R7 ;  /* 0x000000ffff087224 */ /* 0x000fc800078e0007 */
[----:B------:R-:W-:-:S08]  /*8610*/  IMAD.WIDE.U32.X R8, R13, R11, R8, P0 ;  /* 0x0000000b0d087225 */ /* 0x000fd000000e0408 */
.L_x_288:
[----:B------:R-:W2:Y:S01]  /*8620*/  LDC.64 R26, c[0x0][0x640] ;  /* 0x00019000ff1a7b82 */ /* 0x000ea20000000a00 */
[-CC-:B-1----:R-:W-:Y:S01]  /*8630*/  SHF.R.U64 R22, R8, R0.reuse, R9.reuse ;  /* 0x0000000008167219 */ /* 0x182fe20000001209 */
[----:B---3--:R-:W-:Y:S01]  /*8640*/  IMAD.MOV R20, RZ, RZ, -R20 ;  /* 0x000000ffff147224 */ /* 0x008fe200078e0a14 */
[----:B------:R-:W-:Y:S01]  /*8650*/  SHF.R.U32.HI R0, RZ, R0, R9 ;  /* 0x00000000ff007219 */ /* 0x000fe20000011609 */
[----:B------:R-:W-:Y:S01]  /*8660*/  ULDC UR4, c[0x0][0x154] ;  /* 0x0000550000047ab9 */ /* 0x000fe20000000800 */
[----:B0-----:R-:W-:Y:S01]  /*8670*/  IADD3 R3, P0, RZ, -R22, RZ ;  /* 0x80000016ff037210 */ /* 0x001fe20007f1e0ff */
[----:B------:R-:W-:Y:S02]  /*8680*/  IMAD R21, R21, R20, R12 ;  /* 0x0000001415157224 */ /* 0x000fe400078e020c */
[----:B------:R-:W0:Y:S01]  /*8690*/  LDC R6, c[0x0][0x618] ;  /* 0x00018600ff067b82 */ /* 0x000e220000000800 */
[----:B------:R-:W-:Y:S02]  /*86a0*/  IMAD.MOV.U32 R7, RZ, RZ, 0x1 ;  /* 0x00000001ff077424 */ /* 0x000fe400078e00ff */
[----:B------:R-:W-:-:S04]  /*86b0*/  IMAD.X R5, RZ, RZ, ~R0, P0 ;  /* 0x000000ffff057224 */ /* 0x000fc800000e0e00 */
[-C--:B------:R-:W-:Y:S01]  /*86c0*/  IMAD R0, R5, R14.reuse, RZ ;  /* 0x0000000e05007224 */ /* 0x080fe200078e02ff */
[----:B------:R-:W1:Y:S01]  /*86d0*/  LDC R8, c[0x0][0x608] ;  /* 0x00018200ff087b82 */ /* 0x000e620000000800 */
[----:B------:R-:W-:-:S04]  /*86e0*/  IMAD.WIDE.U32 R4, R3, R14, R16 ;  /* 0x0000000e03047225 */ /* 0x000fc800078e0010 */
[----:B------:R-:W-:Y:S01]  /*86f0*/  IMAD R3, R3, R15, R0 ;  /* 0x0000000f03037224 */ /* 0x000fe200078e0200 */
[----:B------:R-:W-:Y:S02]  /*8700*/  I2FP.F32.U32 R0, R23 ;  /* 0x0000001700007245 */ /* 0x000fe40000201000 */
[----:B------:R-:W3:Y:S01]  /*8710*/  LDC R24, c[0x0][0x658] ;  /* 0x00019600ff187b82 */ /* 0x000ee20000000800 */
[----:B------:R-:W-:Y:S01]  /*8720*/  IMAD.IADD R3, R5, 0x1, R3 ;  /* 0x0000000105037824 */ /* 0x000fe200078e0203 */
[----:B--2---:R-:W-:Y:S01]  /*8730*/  ISETP.NE.U32.AND P0, PT, R26, RZ, PT ;  /* 0x000000ff1a00720c */ /* 0x004fe20003f05070 */
[----:B------:R-:W-:Y:S01]  /*8740*/  FMUL R0, R0, UR4 ;  /* 0x0000000400007c20 */ /* 0x000fe20008400000 */
[----:B------:R-:W-:Y:S02]  /*8750*/  IMAD.MOV.U32 R5, RZ, RZ, -0x1 ;  /* 0xffffffffff057424 */ /* 0x000fe400078e00ff */
[----:B------:R-:W-:Y:S01]  /*8760*/  ISETP.NE.AND.EX P0, PT, R27, RZ, PT, P0 ;  /* 0x000000ff1b00720c */ /* 0x000fe20003f05300 */
[----:B------:R2:W2:Y:S01]  /*8770*/  F2I.U32.TRUNC.NTZ R13, R0 ;  /* 0x00000000000d7305 */ /* 0x0004a2000020f000 */
[----:B------:R-:W2:Y:S01]  /*8780*/  LDC R20, c[0x0][0x148] ;  /* 0x00005200ff147b82 */ /* 0x000ea20000000800 */
[----:B0-----:R-:W-:-:S02]  /*8790*/  SHF.R.U64 R12, R4, R6, R3 ;  /* 0x00000006040c7219 */ /* 0x001fc40000001203 */
[----:B------:R-:W-:-:S05]  /*87a0*/  SHF.R.U32.HI R3, RZ, R6, R3 ;  /* 0x00000006ff037219 */ /* 0x000fca0000011603 */
[----:B------:R-:W0:Y:S01]  /*87b0*/  LDC R15, c[0x0][0x600] ;  /* 0x00018000ff0f7b82 */ /* 0x000e220000000800 */
[-CC-:B-1----:R-:W-:Y:S02]  /*87c0*/  SHF.R.U64 R10, R12, R8.reuse, R3.reuse ;  /* 0x000000080c0a7219 */ /* 0x182fe40000001203 */
[----:B------:R-:W-:-:S05]  /*87d0*/  SHF.R.U32.HI R3, RZ, R8, R3 ;  /* 0x00000008ff037219 */ /* 0x000fca0000011603 */
[----:B------:R-:W1:Y:S01]  /*87e0*/  LDC R28, c[0x0][0x648] ;  /* 0x00019200ff1c7b82 */ /* 0x000e620000000800 */
[-C--:B---3--:R-:W-:Y:S02]  /*87f0*/  SHF.L.U32 R4, R5, R24.reuse, RZ ;  /* 0x0000001805047219 */ /* 0x088fe400000006ff */
[--C-:B------:R-:W-:Y:S02]  /*8800*/  SHF.R.U64 R14, R10, R24, R3.reuse ;  /* 0x000000180a0e7219 */ /* 0x100fe40000001203 */
[----:B------:R-:W-:Y:S02]  /*8810*/  LOP3.LUT R25, RZ, R4, RZ, 0x33, !PT ;  /* 0x00000004ff197212 */ /* 0x000fe400078e33ff */
[-C--:B------:R-:W-:Y:S01]  /*8820*/  SHF.R.U32.HI R5, RZ, R24.reuse, R3 ;  /* 0x00000018ff057219 */ /* 0x080fe20000011603 */
[----:B------:R-:W3:Y:S01]  /*8830*/  LDC R29, c[0x0][0x638] ;  /* 0x00018e00ff1d7b82 */ /* 0x000ee20000000800 */
[----:B------:R-:W-:Y:S01]  /*8840*/  SHF.L.U32 R152, R7, R24, RZ ;  /* 0x0000001807987219 */ /* 0x000fe200000006ff */
[----:B------:R-:W-:-:S06]  /*8850*/  IMAD.MOV.U32 R4, RZ, RZ, R14 ;  /* 0x000000ffff047224 */ /* 0x000fcc00078e000e */
[----:B------:R-:W0:Y:S01]  /*8860*/  LDC R30, c[0x0][0x610] ;  /* 0x00018400ff1e7b82 */ /* 0x000e220000000800 */
[----:B------:R-:W-:Y:S05]  /*8870*/  @!P0 BRA `(.L_x_289) ;  /* 0x0000000000288947 */ /* 0x000fea0003800000 */
[----:B------:R-:W4:Y:S02]  /*8880*/  LDC R3, c[0x0][0x64c] ;  /* 0x00019300ff037b82 */ /* 0x000f240000000800 */
[----:B----4-:R-:W-:-:S05]  /*8890*/  IADD3 R3, P0, R14, R3, RZ ;  /* 0x000000030e037210 */ /* 0x010fca0007f1e0ff */
        /* <DEDUP_REMOVED lines=8> */
.L_x_289:
[----:B------:R-:W-:Y:S01]  /*8920*/  ISETP.NE.AND P0, PT, R2, 0x1, PT ;  /* 0x000000010200780c */ /* 0x000fe20003f05270 */
[----:B0-----:R-:W-:Y:S01]  /*8930*/  VIADD R7, R15, 0xffffffff ;  /* 0xffffffff0f077836 */ /* 0x001fe20000000000 */
[----:B-12---:R-:W-:Y:S01]  /*8940*/  SHF.R.U64 R0, R4, R28, R5 ;  /* 0x0000001c04007219 */ /* 0x006fe20000001205 */
[----:B------:R-:W-:Y:S01]  /*8950*/  IMAD.MOV R13, RZ, RZ, -R13 ;  /* 0x000000ffff0d7224 */ /* 0x000fe200078e0a0d */
[----:B------:R-:W-:Y:S01]  /*8960*/  LOP3.LUT R5, R10, R25, RZ, 0xc0, !PT ;  /* 0x000000190a057212 */ /* 0x000fe200078ec0ff */
[----:B------:R-:W-:Y:S02]  /*8970*/  IMAD.MOV.U32 R4, RZ, RZ, 0x1 ;  /* 0x00000001ff047424 */ /* 0x000fe400078e00ff */
[----:B------:R-:W-:Y:S02]  /*8980*/  IMAD.MOV R3, RZ, RZ, -R0 ;  /* 0x000000ffff037224 */ /* 0x000fe400078e0a00 */
[----:B------:R-:W-:Y:S01]  /*8990*/  IMAD R152, R152, R0, R5 ;  /* 0x0000000098987224 */ /* 0x000fe200078e0205 */
[----:B------:R-:W-:Y:S01]  /*89a0*/  LOP3.LUT R5, R12, R7, RZ, 0xc0, !PT ;  /* 0x000000070c057212 */ /* 0x000fe200078ec0ff */
[----:B---3--:R-:W-:-:S02]  /*89b0*/  IMAD R0, R3, R29, R14 ;  /* 0x0000001d03007224 */ /* 0x008fc400078e020e */
[----:B------:R-:W-:Y:S02]  /*89c0*/  @P0 IMAD R21, R20, R13, R23 ;  /* 0x0000000d14150224 */ /* 0x000fe400078e0217 */
[----:B------:R-:W-:Y:S01]  /*89d0*/  IMAD R3, R0, R15, R5 ;  /* 0x0000000f00037224 */ /* 0x000fe200078e0205 */
[----:B------:R-:W-:Y:S01]  /*89e0*/  PRMT R0, R4, 0x7610, R0 ;  /* 0x0000761004007816 */ /* 0x000fe20000000000 */
[----:B------:R-:W-:-:S05]  /*89f0*/  IMAD R152, R152, R30, R21 ;  /* 0x0000001e98987224 */ /* 0x000fca00078e0215 */
[----:B------:R-:W-:Y:S02]  /*8a00*/  SEL R23, R3, R152, !P0 ;  /* 0x0000009803177207 */ /* 0x000fe40004000000 */
[----:B------:R-:W-:-:S07]  /*8a10*/  SEL R152, R152, R3, !P0 ;  /* 0x0000000398987207 */ /* 0x000fce0004000000 */
.L_x_287:
[----:B------:R-:W-:-:S13]  /*8a20*/  LOP3.LUT P0, RZ, R0, 0xff, RZ, 0xc0, !PT ;  /* 0x000000ff00ff7812 */ /* 0x000fda000780c0ff */
[----:B------:R-:W-:Y:S05]  /*8a30*/  @P0 BRA `(.L_x_290) ;  /* 0xffffff84003c0947 */ /* 0x000fea000383ffff */
[----:B------:R-:W-:Y:S05]  /*8a40*/  EXIT ;  /* 0x000000000000794d */ /* 0x000fea0003800000 */
.L_x_3:
[----:B0-----:R-:W-:Y:S01]  /*8a50*/  ULDC.64 UR4, c[0x0][0x650] ;  /* 0x0001940000047ab9 */ /* 0x001fe20000000a00 */
        /* <DEDUP_REMOVED lines=25> */
.L_x_292:
[--C-:B------:R-:W-:Y:S01]  /*8bf0*/  SHF.R.U64 R12, R10, R14, R11.reuse ;  /* 0x0000000e0a0c7219 */ /* 0x100fe2000000120b */
[----:B------:R-:W0:Y:S01]  /*8c00*/  LDC R22, c[0x0][0x618] ;  /* 0x00018600ff167b82 */ /* 0x000e220000000800 */
[----:B------:R-:W-:Y:S01]  /*8c10*/  I2FP.F32.U32 R6, R4 ;  /* 0x0000000400067245 */ /* 0x000fe20000201000 */
[----:B------:R-:W-:Y:S01]  /*8c20*/  ULDC UR4, c[0x0][0x150] ;  /* 0x0000540000047ab9 */ /* 0x000fe20000000800 */
[----:B------:R-:W-:Y:S02]  /*8c30*/  SHF.R.U32.HI R5, RZ, R14, R11 ;  /* 0x0000000eff057219 */ /* 0x000fe4000001160b */
[----:B------:R-:W-:Y:S01]  /*8c40*/  IADD3 R9, P0, RZ, -R12, RZ ;  /* 0x8000000cff097210 */ /* 0x000fe20007f1e0ff */
[----:B------:R-:W-:Y:S01]  /*8c50*/  FMUL R11, R6, UR4 ;  /* 0x00000004060b7c20 */ /* 0x000fe20008400000 */
[----:B------:R-:W-:Y:S01]  /*8c60*/  ULDC UR4, c[0x0][0x154] ;  /* 0x0000550000047ab9 */ /* 0x000fe20000000800 */
[----:B------:R-:W1:Y:S02]  /*8c70*/  LDC.64 R24, c[0x0][0x640] ;  /* 0x00019000ff187b82 */ /* 0x000e640000000a00 */
[----:B------:R-:W-:-:S02]  /*8c80*/  IMAD.X R5, RZ, RZ, ~R5, P0 ;  /* 0x000000ffff057224 */ /* 0x000fc400000e0e05 */
[----:B------:R-:W2:Y:S01]  /*8c90*/  F2I.U32.TRUNC.NTZ R11, R11 ;  /* 0x0000000b000b7305 */ /* 0x000ea2000020f000 */
[----:B------:R-:W-:-:S03]  /*8ca0*/  IMAD.WIDE.U32 R6, R9, R20, R16 ;  /* 0x0000001409067225 */ /* 0x000fc600078e0010 */
[----:B------:R-:W3:Y:S01]  /*8cb0*/  LDC R13, c[0x0][0x144] ;  /* 0x00005100ff0d7b82 */ /* 0x000ee20000000800 */
[----:B------:R-:W-:-:S04]  /*8cc0*/  IMAD R8, R5, R20, RZ ;  /* 0x0000001405087224 */ /* 0x000fc800078e02ff */
[----:B------:R-:W-:Y:S02]  /*8cd0*/  IMAD R5, R9, R21, R8 ;  /* 0x0000001509057224 */ /* 0x000fe400078e0208 */
[----:B------:R-:W-:Y:S01]  /*8ce0*/  IMAD.MOV.U32 R8, RZ, RZ, -0x1 ;  /* 0xffffffffff087424 */ /* 0x000fe200078e00ff */
[----:B------:R-:W4:Y:S01]  /*8cf0*/  LDC R14, c[0x0][0x608] ;  /* 0x00018200ff0e7b82 */ /* 0x000f220000000800 */
[----:B------:R-:W-:Y:S01]  /*8d00*/  IMAD.IADD R5, R7, 0x1, R5 ;  /* 0x0000000107057824 */ /* 0x000fe200078e0205 */
[----:B------:R-:W-:-:S04]  /*8d10*/  I2FP.F32.U32 R7, R3 ;  /* 0x0000000300077245 */ /* 0x000fc80000201000 */
[-C--:B0-----:R-:W-:Y:S01]  /*8d20*/  SHF.R.U64 R10, R6, R22.reuse, R5 ;  /* 0x00000016060a7219 */ /* 0x081fe20000001205 */
[----:B--2---:R-:W-:Y:S01]  /*8d30*/  IMAD.MOV R6, RZ, RZ, -R11 ;  /* 0x000000ffff067224 */ /* 0x004fe200078e0a0b */
[----:B------:R-:W0:Y:S01]  /*8d40*/  LDC R9, c[0x0][0x658] ;  /* 0x00019600ff097b82 */ /* 0x000e220000000800 */
[----:B-1----:R-:W-:Y:S01]  /*8d50*/  ISETP.NE.U32.AND P0, PT, R24, RZ, PT ;  /* 0x000000ff1800720c */ /* 0x002fe20003f05070 */
[----:B------:R-:W-:Y:S01]  /*8d60*/  FMUL R7, R7, UR4 ;  /* 0x0000000407077c20 */ /* 0x000fe20008400000 */
[----:B------:R-:W-:Y:S02]  /*8d70*/  SHF.R.U32.HI R5, RZ, R22, R5 ;  /* 0x00000016ff057219 */ /* 0x000fe40000011605 */
[----:B------:R-:W-:-:S03]  /*8d80*/  ISETP.NE.AND.EX P0, PT, R25, RZ, PT, P0 ;  /* 0x000000ff1900720c */ /* 0x000fc60003f05300 */
[----:B------:R-:W1:Y:S01]  /*8d90*/  LDC R20, c[0x0][0x148] ;  /* 0x00005200ff147b82 */ /* 0x000e620000000800 */
[----:B---3--:R-:W-:Y:S02]  /*8da0*/  IMAD R23, R13, R6, R4 ;  /* 0x000000060d177224 */ /* 0x008fe400078e0204 */
[----:B------:R-:W-:-:S05]  /*8db0*/  IMAD.MOV.U32 R6, RZ, RZ, 0x1 ;  /* 0x00000001ff067424 */ /* 0x000fca00078e00ff */
[----:B------:R-:W2:Y:S01]  /*8dc0*/  LDC R21, c[0x0][0x600] ;  /* 0x00018000ff157b82 */ /* 0x000ea20000000800 */
[-CC-:B----4-:R-:W-:Y:S02]  /*8dd0*/  SHF.R.U64 R13, R10, R14.reuse, R5.reuse ;  /* 0x0000000e0a0d7219 */ /* 0x190fe40000001205 */
[----:B------:R-:W-:Y:S02]  /*8de0*/  SHF.R.U32.HI R4, RZ, R14, R5 ;  /* 0x0000000eff047219 */ /* 0x000fe40000011605 */
[----:B------:R3:W4:Y:S03]  /*8df0*/  F2I.U32.TRUNC.NTZ R14, R7 ;  /* 0x00000007000e7305 */ /* 0x000726000020f000 */
[----:B------:R-:W1:Y:S01]  /*8e00*/  LDC R26, c[0x0][0x648] ;  /* 0x00019200ff1a7b82 */ /* 0x000e620000000800 */
[-C--:B0-----:R-:W-:Y:S02]  /*8e10*/  SHF.R.U64 R15, R13, R9.reuse, R4 ;  /* 0x000000090d0f7219 */ /* 0x081fe40000001204 */
[----:B------:R-:W-:-:S02]  /*8e20*/  SHF.L.U32 R8, R8, R9, RZ ;  /* 0x0000000908087219 */ /* 0x000fc400000006ff */
[-C--:B------:R-:W-:Y:S01]  /*8e30*/  SHF.R.U32.HI R5, RZ, R9.reuse, R4 ;  /* 0x00000009ff057219 */ /* 0x080fe20000011604 */
[----:B------:R-:W-:Y:S01]  /*8e40*/  IMAD.MOV.U32 R4, RZ, RZ, R15 ;  /* 0x000000ffff047224 */ /* 0x000fe200078e000f */
[----:B------:R-:W-:Y:S01]  /*8e50*/  SHF.L.U32 R22, R6, R9, RZ ;  /* 0x0000000906167219 */ /* 0x000fe200000006ff */
[----:B------:R-:W0:Y:S01]  /*8e60*/  LDC R27, c[0x0][0x638] ;  /* 0x00018e00ff1b7b82 */ /* 0x000e220000000800 */
[----:B------:R-:W-:-:S07]  /*8e70*/  LOP3.LUT R28, RZ, R8, RZ, 0x33, !PT ;  /* 0x00000008ff1c7212 */ /* 0x000fce00078e33ff */
        /* <DEDUP_REMOVED lines=12> */
.L_x_293:
[----:B------:R-:W-:Y:S01]  /*8f40*/  ISETP.NE.AND P0, PT, R2, 0x1, PT ;  /* 0x000000010200780c */ /* 0x000fe20003f05270 */
[----:B--2---:R-:W-:Y:S01]  /*8f50*/  VIADD R7, R21, 0xffffffff ;  /* 0xffffffff15077836 */ /* 0x004fe20000000000 */
[----:B-1----:R-:W-:Y:S01]  /*8f60*/  SHF.R.U64 R5, R4, R26, R5 ;  /* 0x0000001a04057219 */ /* 0x002fe20000001205 */
[----:B------:R-:W-:Y:S01]  /*8f70*/  IMAD.MOV R14, RZ, RZ, -R14 ;  /* 0x000000ffff0e7224 */ /* 0x000fe200078e0a0e */
[----:B------:R-:W-:Y:S01]  /*8f80*/  LOP3.LUT R4, R13, R28, RZ, 0xc0, !PT ;  /* 0x0000001c0d047212 */ /* 0x000fe200078ec0ff */
[----:B------:R-:W-:Y:S01]  /*8f90*/  IMAD.MOV.U32 R8, RZ, RZ, R12 ;  /* 0x000000ffff087224 */ /* 0x000fe200078e000c */
[----:B------:R-:W-:Y:S01]  /*8fa0*/  LOP3.LUT R10, R10, R7, RZ, 0xc0, !PT ;  /* 0x000000070a0a7212 */ /* 0x000fe200078ec0ff */
[----:B------:R-:W-:Y:S02]  /*8fb0*/  IMAD.MOV R6, RZ, RZ, -R5 ;  /* 0x000000ffff067224 */ /* 0x000fe400078e0a05 */
[----:B------:R-:W-:-:S04]  /*8fc0*/  IMAD R4, R22, R5, R4 ;  /* 0x0000000516047224 */ /* 0x000fc800078e0204 */
[----:B------:R-:W-:Y:S02]  /*8fd0*/  @P0 IMAD R23, R20, R14, R3 ;  /* 0x0000000e14170224 */ /* 0x000fe400078e0203 */
[----:B0-----:R-:W-:Y:S02]  /*8fe0*/  IMAD R3, R6, R27, R15 ;  /* 0x0000001b06037224 */ /* 0x001fe400078e020f */
[----:B------:R-:W-:Y:S02]  /*8ff0*/  IMAD R7, R4, R29, R23 ;  /* 0x0000001d04077224 */ /* 0x000fe400078e0217 */
[----:B------:R-:W-:Y:S02]  /*9000*/  IMAD R4, R3, R21, R10 ;  /* 0x0000001503047224 */ /* 0x000fe400078e020a */
[----:B------:R-:W-:-:S03]  /*9010*/  IMAD.MOV.U32 R6, RZ, RZ, 0x1 ;  /* 0x00000001ff067424 */ /* 0x000fc600078e00ff */
[----:B------:R-:W-:Y:S02]  /*9020*/  SEL R9, R4, R7, !P0 ;  /* 0x0000000704097207 */ /* 0x000fe40004000000 */
[----:B------:R-:W-:-:S07]  /*9030*/  SEL R7, R7, R4, !P0 ;  /* 0x0000000407077207 */ /* 0x000fce0004000000 */
.L_x_291:
[----:B------:R-:W-:-:S08]  /*9040*/  NOP ;  /* 0x0000000000007918 */ /* 0x000fd00000000000 */
[----:B------:R-:W0:-:S00]  /*9050*/  USETMAXREG.DEALLOC.CTAPOOL 0x28 ;  /* 0x00000028000079c8 */ /* 0x000e0000080e0500 */
[----:B0-----:R-:W-:-:S13]  /*9060*/  ISETP.NE.AND P0, PT, R0, RZ, PT ;  /* 0x000000ff0000720c */ /* 0x001fda0003f05270 */
[----:B------:R-:W-:Y:S05]  /*9070*/  @P0 EXIT ;  /* 0x000000000000094d */ /* 0x000fea0003800000 */
[----:B------:R-:W-:Y:S01]  /*9080*/  LOP3.LUT P0, RZ, R6, 0xff, RZ, 0xc0, !PT ;  /* 0x000000ff06ff7812 */ /* 0x000fe2000780c0ff */
[----:B------:R-:W-:Y:S02]  /*9090*/  IMAD.MOV.U32 R3, RZ, RZ, 0x1 ;  /* 0x00000001ff037424 */ /* 0x000fe400078e00ff */
[----:B------:R-:W-:-:S10]  /*90a0*/  IMAD.MOV.U32 R0, RZ, RZ, RZ ;  /* 0x000000ffff007224 */ /* 0x000fd400078e00ff */
[----:B------:R-:W-:Y:S05]  /*90b0*/  @!P0 BRA `(.L_x_294) ;  /* 0x0000000c00348947 */ /* 0x000fea0003800000 */
[----:B------:R-:W0:Y:S01]  /*90c0*/  LDC R0, c[0x0][0x28c] ;  /* 0x0000a300ff007b82 */ /* 0x000e220000000800 */
[----:B------:R-:W-:Y:S01]  /*90d0*/  ULDC UR5, c[0x0][0x600] ;  /* 0x0001800000057ab9 */ /* 0x000fe20000000800 */
[----:B------:R-:W-:Y:S01]  /*90e0*/  ULDC UR4, c[0x0][0xc] ;  /* 0x0000030000047ab9 */ /* 0x000fe20000000800 */
[----:B------:R-:W-:Y:S01]  /*90f0*/  UIADD3 UR16, UR5, -0x1, URZ ;  /* 0xffffffff05107890 */ /* 0x000fe2000fffe03f */
[C---:B------:R-:W-:Y:S01]  /*9100*/  LOP3.LUT P2, RZ, R18.reuse, 0x7f, RZ, 0xc0, !PT ;  /* 0x0000007f12ff7812 */ /* 0x040fe2000784c0ff */
[----:B------:R-:W-:Y:S01]  /*9110*/  ULDC UR6, c[0x0][0x658] ;  /* 0x0001960000067ab9 */ /* 0x000fe20000000800 */
[----:B------:R-:W-:Y:S01]  /*9120*/  ULDC UR5, c[0x0][0x10] ;  /* 0x0000040000057ab9 */ /* 0x000fe20000000800 */
[----:B------:R-:W-:Y:S01]  /*9130*/  UMOV UR7, 0xffffffff ;  /* 0xffffffff00077882 */ /* 0x000fe20000000000 */
[----:B------:R-:W-:Y:S01]  /*9140*/  UMOV UR8, 0x1 ;  /* 0x0000000100087882 */ /* 0x000fe20000000000 */
[----:B------:R-:W-:Y:S01]  /*9150*/  UIMAD.WIDE.U32 UR4, UR4, UR5, URZ ;  /* 0x00000005040472a5 */ /* 0x000fe2000f8e003f */
[----:B------:R-:W-:Y:S01]  /*9160*/  LOP3.LUT P0, RZ, R18, 0x1f, RZ, 0xc0, !PT ;  /* 0x0000001f12ff7812 */ /* 0x000fe2000780c0ff */
[----:B------:R-:W-:Y:S01]  /*9170*/  USHF.L.U32 UR7, UR7, UR6, URZ ;  /* 0x0000000607077299 */ /* 0x000fe2000800063f */
[----:B------:R-:W-:Y:S01]  /*9180*/  BSSY B0, `(.L_x_294) ;  /* 0x00000c0000007945 */ /* 0x000fe20003800000 */
[----:B------:R-:W-:Y:S01]  /*9190*/  USHF.L.U32 UR18, UR8, UR6, URZ ;  /* 0x0000000608127299 */ /* 0x000fe2000800063f */
[----:B------:R-:W-:Y:S01]  /*91a0*/  IMAD.MOV.U32 R11, RZ, RZ, 0x1 ;  /* 0x00000001ff0b7424 */ /* 0x000fe200078e00ff */
[----:B------:R-:W-:Y:S01]  /*91b0*/  LOP3.LUT R18, R19, 0x2, RZ, 0xfc, !PT ;  /* 0x0000000213127812 */ /* 0x000fe200078efcff */
[----:B------:R-:W-:Y:S01]  /*91c0*/  ULDC UR6, c[0x0][0x14] ;  /* 0x0000050000067ab9 */ /* 0x000fe20000000800 */
[----:B------:R-:W-:Y:S01]  /*91d0*/  PLOP3.LUT P0, PT, P0, P2, PT, 0x8a, 0x0 ;  /* 0x000000000000781c */ /* 0x000fe20000705172 */
[----:B------:R-:W-:-:S02]  /*91e0*/  UIMAD.WIDE.U32 UR20, UR4, UR6, URZ ;  /* 0x00000006041472a5 */ /* 0x000fc4000f8e003f */
[----:B------:R-:W-:Y:S02]  /*91f0*/  UIMAD UR13, UR5, UR6, URZ ;  /* 0x00000006050d72a4 */ /* 0x000fe4000f8e023f */
[----:B------:R-:W-:Y:S01]  /*9200*/  ULOP3.LUT UR17, URZ, UR7, URZ, 0x33, !UPT ;  /* 0x000000073f117292 */ /* 0x000fe2000f8e333f */
[----:B0-----:R-:W-:Y:S01]  /*9210*/  VIADD R0, R0, 0x7f ;  /* 0x0000007f00007836 */ /* 0x001fe20000000000 */
[----:B------:R-:W-:Y:S01]  /*9220*/  UIADD3 UR13, UR21, UR13, URZ ;  /* 0x0000000d150d7290 */ /* 0x000fe2000fffe03f */
[----:B------:R-:W-:-:S03]  /*9230*/  ULDC.64 UR22, c[0x0][0x198] ;  /* 0x0000660000167ab9 */ /* 0x000fc60000000a00 */
[----:B------:R-:W-:-:S04]  /*9240*/  SHF.R.S32.HI R3, RZ, 0x1f, R0 ;  /* 0x0000001fff037819 */ /* 0x000fc80000011400 */
[----:B------:R-:W-:Y:S01]  /*9250*/  LEA.HI R3, R3, R0, RZ, 0x7 ;  /* 0x0000000003037211 */ /* 0x000fe200078f38ff */
[----:B------:R-:W-:-:S03]  /*9260*/  IMAD.MOV.U32 R0, RZ, RZ, RZ ;  /* 0x000000ffff007224 */ /* 0x000fc600078e00ff */
[----:B------:R-:W-:Y:S01]  /*9270*/  SHF.R.S32.HI R13, RZ, 0x7, R3 ;  /* 0x00000007ff0d7819 */ /* 0x000fe20000011403 */
[----:B------:R-:W-:-:S04]  /*9280*/  IMAD.MOV.U32 R3, RZ, RZ, 0x1 ;  /* 0x00000001ff037424 */ /* 0x000fc800078e00ff */
[----:B------:R-:W-:-:S07]  /*9290*/  VIADD R10, R13, 0x1 ;  /* 0x000000010d0a7836 */ /* 0x000fce0000000000 */
.L_x_306:
[----:B------:R-:W-:-:S03]  /*92a0*/  UMOV UR4, 0xffffffff ;  /* 0xffffffff00047882 */ /* 0x000fc60000000000 */
[----:B------:R-:W-:Y:S05]  /*92b0*/  BRA.DIV UR4, `(.L_x_295) ;  /* 0x0000000e049c7947 */ /* 0x000fea000b800000 */
[----:B------:R-:W-:-:S13]  /*92c0*/  ELECT P6, URZ, PT ;  /* 0x00000000003f782f */ /* 0x000fda00038c0000 */
.L_x_317:
[----:B------:R-:W0:Y:S01]  /*92d0*/  LDC R4, c[0x0][0x28c] ;  /* 0x0000a300ff047b82 */ /* 0x000e220000000800 */
[----:B------:R-:W-:Y:S01]  /*92e0*/  BSSY B1, `(.L_x_296) ;  /* 0x0000037000017945 */ /* 0x000fe20003800000 */
[----:B0-----:R-:W-:-:S13]  /*92f0*/  ISETP.LT.OR P6, PT, R4, 0x1, !P6 ;  /* 0x000000010400780c */ /* 0x001fda00077c1670 */
[----:B------:R-:W-:Y:S05]  /*9300*/  @P6 BRA `(.L_x_297) ;  /* 0x0000000000d06947 */ /* 0x000fea0003800000 */
[----:B------:R-:W-:Y:S02]  /*9310*/  IMAD.SHL.U32 R14, R9, 0x80, RZ ;  /* 0x00000080090e7824 */ /* 0x000fe400078e00ff */
[----:B------:R-:W-:Y:S02]  /*9320*/  IMAD.SHL.U32 R15, R7, 0x100, RZ ;  /* 0x00000100070f7824 */ /* 0x000fe400078e00ff */
[----:B------:R-:W-:Y:S02]  /*9330*/  IMAD.MOV.U32 R20, RZ, RZ, RZ ;  /* 0x000000ffff147224 */ /* 0x000fe400078e00ff */
[----:B------:R-:W-:Y:S02]  /*9340*/  IMAD.MOV.U32 R4, RZ, RZ, R10 ;  /* 0x000000ffff047224 */ /* 0x000fe400078e000a */
[----:B------:R-:W-:Y:S02]  /*9350*/  IMAD.MOV.U32 R5, RZ, RZ, R3 ;  /* 0x000000ffff057224 */ /* 0x000fe400078e0003 */
[----:B------:R-:W-:-:S07]  /*9360*/  IMAD.MOV.U32 R6, RZ, RZ, R0 ;  /* 0x000000ffff067224 */ /* 0x000fce00078e0000 */
.L_x_301:
[----:B------:R-:W0:Y:S01]  /*9370*/  S2R R12, SR_CgaCtaId ;  /* 0x00000000000c7919 */ /* 0x000e220000008800 */
[----:B------:R-:W-:Y:S01]  /*9380*/  MOV R7, 0x400 ;  /* 0x0000040000077802 */ /* 0x000fe20000000f00 */
[----:B------:R-:W1:Y:S03]  /*9390*/  @!P2 LDC R9, c[0x0][0x500] ;  /* 0x00014000ff09ab82 */ /* 0x000e660000000800 */
[----:B0-----:R-:W-:Y:S02]  /*93a0*/  LEA R21, R12, R7, 0x18 ;  /* 0x000000070c157211 */ /* 0x001fe400078ec0ff */
[----:B------:R-:W-:-:S03]  /*93b0*/  SHF.L.U32 R7, R5, 0x1f, RZ ;  /* 0x0000001f05077819 */ /* 0x000fc600000006ff */
[----:B------:R-:W-:-:S04]  /*93c0*/  IMAD R12, R6, 0x8, R21 ;  /* 0x00000008060c7824 */ /* 0x000fc800078e0215 */
[----:B------:R-:W0:Y:S02]  /*93d0*/  SYNCS.PHASECHK.TRANS64.TRYWAIT P1, [R12+URZ+0x20], R7 ;  /* 0x000020070c0075a7 */ /* 0x000e24000802017f */
[----:B01----:R-:W-:Y:S05]  /*93e0*/  @!P1 BRA `(.L_x_298) ;  /* 0x0000000c00709947 */ /* 0x003fea0003800000 */
.L_x_318:
[----:B0-----:R-:W-:Y:S01]  /*93f0*/  PRMT R7, R18, 0x9910, RZ ;  /* 0x0000991012077816 */ /* 0x001fe200000000ff */
[----:B------:R0:W-:Y:S03]  /*9400*/  @!P2 SYNCS.ARRIVE.TRANS64 RZ, [R12+URZ], R9 ;  /* 0x000000090cffa9a7 */ /* 0x0001e6000800003f */
[----:B------:R-:W-:-:S13]  /*9410*/  ISETP.NE.AND P1, PT, R7, 0x2, PT ;  /* 0x000000020700780c */ /* 0x000fda0003f25270 */
[----:B0-----:R-:W-:Y:S05]  /*9420*/  @P1 BRA `(.L_x_299) ;  /* 0x0000000000041947 */ /* 0x001fea0003800000 */
[----:B------:R-:W-:Y:S01]  /*9430*/  BPT.TRAP 0x1 ;  /* 0x000000040000795c */ /* 0x000fe20000300000 */
.L_x_299:
[----:B------:R-:W-:Y:S05]  /*9440*/  @P0 BRA `(.L_x_300) ;  /* 0x0000000000040947 */ /* 0x000fea0003800000 */
[----:B------:R-:W-:Y:S01]  /*9450*/  BPT.TRAP 0x1 ;  /* 0x000000040000795c */ /* 0x000fe20000300000 */
.L_x_300:
[--C-:B------:R-:W-:Y:S01]  /*9460*/  IMAD R7, R6, 0x8000, R21.reuse ;  /* 0x0000800006077824 */ /* 0x100fe200078e0215 */
[----:B------:R-:W-:Y:S01]  /*9470*/  R2UR UR9, R12 ;  /* 0x000000000c0972ca */ /* 0x000fe200000e0000 */
[----:B------:R-:W-:Y:S01]  /*9480*/  IMAD R21, R6, 0x4000, R21 ;  /* 0x0000400006157824 */ /* 0x000fe200078e0215 */
[----:B------:R-:W-:Y:S01]  /*9490*/  UIADD3 UR4, UP0, UR22, 0xf0, URZ ;  /* 0x000000f016047890 */ /* 0x000fe2000ff1e03f */
[----:B------:R-:W-:Y:S01]  /*94a0*/  VIADD R4, R4, 0xffffffff ;  /* 0xffffffff04047836 */ /* 0x000fe20000000000 */
[----:B------:R-:W-:Y:S01]  /*94b0*/  R2UR UR5, R7 ;  /* 0x00000000070572ca */ /* 0x000fe200000e0000 */
[----:B------:R-:W-:Y:S01]  /*94c0*/  UIADD3 UR24, UP1, UR22, 0x1f0, URZ ;  /* 0x000001f016187890 */ /* 0x000fe2000ff3e03f */
[----:B------:R-:W-:Y:S01]  /*94d0*/  R2UR UR8, R21 ;  /* 0x00000000150872ca */ /* 0x000fe200000e0000 */
[----:B------:R-:W-:Y:S01]  /*94e0*/  VIADD R6, R6, 0x1 ;  /* 0x0000000106067836 */ /* 0x000fe20000000000 */
[----:B------:R-:W-:Y:S01]  /*94f0*/  R2UR UR11, R15 ;  /* 0x000000000f0b72ca */ /* 0x000fe200000e0000 */
[----:B------:R-:W-:Y:S01]  /*9500*/  UIADD3.X UR25, URZ, UR23, URZ, UP1, !UPT ;  /* 0x000000173f197290 */ /* 0x000fe20008ffe43f */
[----:B------:R-:W-:Y:S01]  /*9510*/  R2UR UR10, R20 ;  /* 0x00000000140a72ca */ /* 0x000fe200000e0000 */
[----:B------:R-:W-:Y:S01]  /*9520*/  UMOV UR6, 0x0 ;  /* 0x0000000000067882 */ /* 0x000fe20000000000 */
[----:B------:R-:W-:Y:S01]  /*9530*/  R2UR UR12, R8 ;  /* 0x00000000080c72ca */ /* 0x000fe200000e0000 */
[----:B------:R-:W-:Y:S01]  /*9540*/  UMOV UR7, 0x10000000 ;  /* 0x1000000000077882 */ /* 0x000fe20000000000 */
[----:B------:R-:W-:Y:S01]  /*9550*/  R2UR UR19, R14 ;  /* 0x000000000e1372ca */ /* 0x000fe200000e0000 */
[----:B------:R-:W-:Y:S01]  /*9560*/  VIADD R20, R20, 0x80 ;  /* 0x0000008014147836 */ /* 0x000fe20000000000 */
[----:B------:R-:W-:Y:S01]  /*9570*/  ISETP.GT.AND P3, PT, R4, 0x1, PT ;  /* 0x000000010400780c */ /* 0x000fe20003f64270 */
[----:B------:R-:W-:Y:S01]  /*9580*/  UIADD3 UR14, UR5, 0x100, URZ ;  /* 0x00000100050e7890 */ /* 0x000fe2000fffe03f */
[----:B------:R-:W-:Y:S01]  /*9590*/  ISETP.NE.AND P1, PT, R6, 0x4, PT ;  /* 0x000000040600780c */ /* 0x000fe20003f25270 */
[----:B------:R-:W-:-:S02]  /*95a0*/  UIADD3.X UR5, URZ, UR23, URZ, UP0, !UPT ;  /* 0x000000173f057290 */ /* 0x000fc400087fe43f */
[----:B------:R-:W-:Y:S01]  /*95b0*/  UIADD3 UR15, UR8, 0x20100, URZ ;  /* 0x00020100080f7890 */ /* 0x000fe2000fffe03f */
[----:B------:R-:W-:Y:S02]  /*95c0*/  SEL R12, RZ, 0x1, P1 ;  /* 0x00000001ff0c7807 */ /* 0x000fe40000800000 */
[----:B------:R-:W-:Y:S01]  /*95d0*/  UMOV UR8, UR14 ;  /* 0x0000000e00087c82 */ /* 0x000fe20008000000 */
[----:B------:R-:W-:Y:S02]  /*95e0*/  SEL R6, R6, RZ, P1 ;  /* 0x000000ff06067207 */ /* 0x000fe40000800000 */
[----:B------:R-:W-:Y:S01]  /*95f0*/  LOP3.LUT R5, R5, R12, RZ, 0x3c, !PT ;  /* 0x0000000c05057212 */ /* 0x000fe200078e3cff */
[----:B------:R0:W-:Y:S02]  /*9600*/  UTMALDG.3D [UR8], [UR4], desc[UR6] ;  /* 0x00000608040075b4 */ /* 0x0001e40008011000 */
[----:B0-----:R-:W-:Y:S01]  /*9610*/  UMOV UR8, UR15 ;  /* 0x0000000f00087c82 */ /* 0x001fe20008000000 */
[----:B------:R-:W-:-:S02]  /*9620*/  UMOV UR11, UR19 ;  /* 0x00000013000b7c82 */ /* 0x000fc40008000000 */
[----:B------:R0:W-:Y:S02]  /*9630*/  UTMALDG.3D [UR8], [UR24], desc[UR6] ;  /* 0x00000608180075b4 */ /* 0x0001e40008011000 */
[----:B0-----:R-:W-:Y:S05]  /*9640*/  @P3 BRA `(.L_x_301) ;  /* 0xfffffffc00483947 */ /* 0x001fea000383ffff */
.L_x_297:
[----:B------:R-:W-:Y:S05]  /*9650*/  BSYNC B1 ;  /* 0x0000000000017941 */ /* 0x000fea0003800000 */
.L_x_296:
[----:B------:R-:W-:Y:S01]  /*9660*/  LOP3.LUT P3, RZ, R11, 0xff, RZ, 0xc0, !PT ;  /* 0x000000ff0bff7812 */ /* 0x000fe2000786c0ff */
[----:B------:R-:W-:Y:S01]  /*9670*/  IMAD.IADD R0, R13, 0x1, R0 ;  /* 0x000000010d007824 */ /* 0x000fe200078e0200 */
[----:B------:R-:W-:Y:S01]  /*9680*/  IADD3 R16, P4, R16, UR20, RZ ;  /* 0x0000001410107c10 */ /* 0x000fe2000ff9e0ff */
[----:B------:R-:W-:Y:S01]  /*9690*/  ULDC.64 UR4, c[0x0][0x650] ;  /* 0x0001940000047ab9 */ /* 0x000fe20000000a00 */
[----:B------:R-:W-:Y:S01]  /*96a0*/  BSSY B1, `(.L_x_302) ;  /* 0x000006b000017945 */ /* 0x000fe20003800000 */
[----:B------:R-:W-:Y:S01]  /*96b0*/  IMAD.MOV.U32 R7, RZ, RZ, -0x1 ;  /* 0xffffffffff077424 */ /* 0x000fe200078e00ff */
[----:B------:R-:W-:Y:S01]  /*96c0*/  SHF.R.U32.HI R4, RZ, 0x2, R0 ;  /* 0x00000002ff047819 */ /* 0x000fe20000011600 */
[----:B------:R-:W-:Y:S01]  /*96d0*/  IMAD.MOV.U32 R9, RZ, RZ, -0x1 ;  /* 0xffffffffff097424 */ /* 0x000fe200078e00ff */
[----:B------:R-:W-:Y:S01]  /*96e0*/  ISETP.GT.U32.AND P1, PT, R0, 0x3, PT ;  /* 0x000000030000780c */ /* 0x000fe20003f24070 */
[----:B------:R-:W-:Y:S01]  /*96f0*/  IMAD.MOV.U32 R8, RZ, RZ, -0x1 ;  /* 0xffffffffff087424 */ /* 0x000fe200078e00ff */
[----:B------:R-:W-:-:S02]  /*9700*/  LOP3.LUT R4, R4, 0x1, RZ, 0xc0, !PT ;  /* 0x0000000104047812 */ /* 0x000fc400078ec0ff */
[----:B------:R-:W-:Y:S01]  /*9710*/  ISETP.LT.U32.AND P1, PT, R13, 0x4, P1 ;  /* 0x000000040d00780c */ /* 0x000fe20000f21070 */
[----:B------:R-:W0:Y:S01]  /*9720*/  @P3 S2R R6, SR_CgaCtaId ;  /* 0x0000000000063919 */ /* 0x000e220000008800 */
[----:B------:R-:W-:Y:S02]  /*9730*/  @P3 MOV R5, 0x400 ;  /* 0x0000040000053802 */ /* 0x000fe40000000f00 */
[----:B------:R-:W-:Y:S02]  /*9740*/  IADD3.X R17, R17, UR13, RZ, P4, !PT ;  /* 0x0000000d11117c10 */ /* 0x000fe4000a7fe4ff */
[----:B------:R-:W-:Y:S02]  /*9750*/  ISETP.GE.U32.AND P4, PT, R16, UR4, PT ;  /* 0x0000000410007c0c */ /* 0x000fe4000bf86070 */
[----:B------:R-:W-:Y:S02]  /*9760*/  LOP3.LUT R0, R0, 0x3, RZ, 0xc0, !PT ;  /* 0x0000000300007812 */ /* 0x000fe400078ec0ff */
[----:B------:R-:W-:-:S02]  /*9770*/  PRMT R11, RZ, 0x7610, R11 ;  /* 0x00007610ff0b7816 */ /* 0x000fc4000000000b */
[----:B0-----:R-:W-:-:S04]  /*9780*/  @P3 LEA R5, R6, R5, 0x18 ;  /* 0x0000000506053211 */ /* 0x001fc800078ec0ff */
[----:B------:R0:W-:Y:S01]  /*9790*/  @P3 SYNCS.ARRIVE.TRANS64.A1T0 RZ, [R5+URZ+0x58], RZ ;  /* 0x000058ff05ff39a7 */ /* 0x0001e2000810003f */
[----:B------:R-:W-:Y:S02]  /*97a0*/  ISETP.NE.U32.AND P3, PT, R4, 0x1, PT ;  /* 0x000000010400780c */ /* 0x000fe40003f65070 */
[----:B------:R-:W-:Y:S02]  /*97b0*/  SEL R4, RZ, 0x1, !P1 ;  /* 0x00000001ff047807 */ /* 0x000fe40004800000 */
[----:B------:R-:W-:Y:S02]  /*97c0*/  ISETP.GE.U32.AND.EX P1, PT, R17, UR5, PT, P4 ;  /* 0x0000000511007c0c */ /* 0x000fe4000bf26140 */
[----:B------:R-:W-:-:S04]  /*97d0*/  ISETP.GT.U32.AND P3, PT, R13, 0x3, !P3 ;  /* 0x000000030d00780c */ /* 0x000fc80005f64070 */
[----:B0-----:R-:W-:-:S04]  /*97e0*/  SEL R5, RZ, 0x1, !P3 ;  /* 0x00000001ff057807 */ /* 0x001fc80005800000 */
[--C-:B------:R-:W-:Y:S02]  /*97f0*/  LOP3.LUT R3, R5, R3, R4.reuse, 0x96, !PT ;  /* 0x0000000305037212 */ /* 0x100fe400078e9604 */
[----:B------:R-:W-:Y:S01]  /*9800*/  PRMT R4, RZ, 0x7610, R4 ;  /* 0x00007610ff047816 */ /* 0x000fe20000000004 */
[----:B------:R-:W-:Y:S06]  /*9810*/  @P1 BRA `(.L_x_303) ;  /* 0x00000004004c1947 */ /* 0x000fec0003800000 */
[----:B------:R-:W-:Y:S01]  /*9820*/  ULDC.64 UR4, c[0x0][0x628] ;  /* 0x00018a0000047ab9 */ /* 0x000fe20000000a00 */
[----:B------:R-:W0:Y:S01]  /*9830*/  S2R R14, SR_CTAID.X ;  /* 0x00000000000e7919 */ /* 0x000e220000002500 */
[----:B------:R-:W-:Y:S01]  /*9840*/  ISETP.NE.U32.AND P1, PT, RZ, UR4, PT ;  /* 0x00000004ff007c0c */ /* 0x000fe2000bf25070 */
[----:B------:R-:W-:Y:S01]  /*9850*/  ULDC UR7, c[0x0][0x630] ;  /* 0x00018c0000077ab9 */ /* 0x000fe20000000800 */
[----:B------:R-:W-:Y:S01]  /*9860*/  IMAD.MOV.U32 R4, RZ, RZ, R16 ;  /* 0x000000ffff047224 */ /* 0x000fe200078e0010 */
[----:B------:R-:W1:Y:S01]  /*9870*/  S2R R12, SR_CTAID.Y ;  /* 0x00000000000c7919 */ /* 0x000e620000002600 */
[----:B------:R-:W-:Y:S01]  /*9880*/  ISETP.NE.AND.EX P1, PT, RZ, UR5, PT, P1 ;  /* 0x00000005ff007c0c */ /* 0x000fe2000bf25310 */
[----:B------:R-:W-:-:S12]  /*9890*/  IMAD.MOV.U32 R5, RZ, RZ, R17 ;  /* 0x000000ffff057224 */ /* 0x000fd800078e0011 */
[----:B------:R-:W-:Y:S05]  /*98a0*/  @!P1 BRA `(.L_x_304) ;  /* 0x0000000000289947 */ /* 0x000fea0003800000 */
[----:B------:R-:W-:Y:S02]  /*98b0*/  ULDC UR6, c[0x0][0x634] ;  /* 0x00018d0000067ab9 */ /* 0x000fe40000000800 */
[----:B------:R-:W-:-:S05]  /*98c0*/  IADD3 R9, P1, R16, UR6, RZ ;  /* 0x0000000610097c10 */ /* 0x000fca000ff3e0ff */
[----:B------:R-:W-:-:S04]  /*98d0*/  IMAD.X R15, RZ, RZ, R17, P1 ;  /* 0x000000ffff0f7224 */ /* 0x000fc800008e0611 */
[----:B------:R-:W-:-:S04]  /*98e0*/  IMAD.WIDE.U32 R6, R15, UR4, RZ ;  /* 0x000000040f067c25 */ /* 0x000fc8000f8e00ff */
[----:B------:R-:W-:-:S04]  /*98f0*/  IMAD.WIDE.U32 R6, P1, R9, UR5, R6 ;  /* 0x0000000509067c25 */ /* 0x000fc8000f820006 */
[----:B------:R-:W-:-:S04]  /*9900*/  IMAD.WIDE.U32 R8, R9, UR4, RZ ;  /* 0x0000000409087c25 */ /* 0x000fc8000f8e00ff */
[----:B------:R-:W-:Y:S01]  /*9910*/  IMAD.X R5, RZ, RZ, RZ, P1 ;  /* 0x000000ffff057224 */ /* 0x000fe200008e06ff */
[----:B------:R-:W-:Y:S01]  /*9920*/  IADD3 RZ, P1, R9, R6, RZ ;  /* 0x0000000609ff7210 */ /* 0x000fe20007f3e0ff */
[----:B------:R-:W-:-:S04]  /*9930*/  IMAD.MOV.U32 R4, RZ, RZ, R7 ;  /* 0x000000ffff047224 */ /* 0x000fc800078e0007 */
[----:B------:R-:W-:-:S08]  /*9940*/  IMAD.WIDE.U32.X R4, R15, UR5, R4, P1 ;  /* 0x000000050f047c25 */ /* 0x000fd000088e0404 */
.L_x_304:
[--C-:B------:R-:W-:Y:S01]  /*9950*/  SHF.R.U64 R8, R4, UR7, R5.reuse ;  /* 0x0000000704087c19 */ /* 0x100fe20008001205 */
[----:B------:R-:W-:Y:S01]  /*9960*/  ULDC.64 UR4, c[0x0][0x620] ;  /* 0x0001880000047ab9 */ /* 0x000fe20000000a00 */
[----:B------:R-:W-:Y:S01]  /*9970*/  SHF.R.U32.HI R4, RZ, UR7, R5 ;  /* 0x00000007ff047c19 */ /* 0x000fe20008011605 */
[----:B------:R-:W2:Y:S01]  /*9980*/  LDC R25, c[0x0][0x144] ;  /* 0x00005100ff197b82 */ /* 0x000ea20000000800 */
[----:B------:R-:W-:Y:S01]  /*9990*/  IADD3 R7, P1, RZ, -R8, RZ ;  /* 0x80000008ff077210 */ /* 0x000fe20007f3e0ff */
[----:B------:R-:W-:Y:S01]  /*99a0*/  ULDC.64 UR8, c[0x0][0x640] ;  /* 0x0001900000087ab9 */ /* 0x000fe20000000a00 */
[----:B0-----:R-:W-:Y:S01]  /*99b0*/  I2FP.F32.U32 R9, R14 ;  /* 0x0000000e00097245 */ /* 0x001fe20000201000 */
[----:B------:R-:W-:Y:S02]  /*99c0*/  ULDC UR6, c[0x0][0x608] ;  /* 0x0001820000067ab9 */ /* 0x000fe40000000800 */
[----:B------:R-:W-:Y:S01]  /*99d0*/  IMAD.X R4, RZ, RZ, ~R4, P1 ;  /* 0x000000ffff047224 */ /* 0x000fe200008e0e04 */
[----:B------:R-:W-:Y:S01]  /*99e0*/  ISETP.NE.U32.AND P1, PT, RZ, UR8, PT ;  /* 0x00000008ff007c0c */ /* 0x000fe2000bf25070 */
[----:B------:R-:W0:Y:S02]  /*99f0*/  LDC R21, c[0x0][0x148] ;  /* 0x00005200ff157b82 */ /* 0x000e240000000800 */
[----:B------:R-:W-:Y:S01]  /*9a00*/  IMAD R6, R4, UR4, RZ ;  /* 0x0000000404067c24 */ /* 0x000fe2000f8e02ff */
[----:B------:R-:W-:Y:S01]  /*9a10*/  ISETP.NE.AND.EX P1, PT, RZ, UR9, PT, P1 ;  /* 0x00000009ff007c0c */ /* 0x000fe2000bf25310 */
[----:B------:R-:W-:Y:S01]  /*9a20*/  IMAD.WIDE.U32 R4, R7, UR4, R16 ;  /* 0x0000000407047c25 */ /* 0x000fe2000f8e0010 */
[----:B------:R-:W-:-:S03]  /*9a30*/  ULDC UR4, c[0x0][0x150] ;  /* 0x0000540000047ab9 */ /* 0x000fc60000000800 */
[----:B------:R-:W-:Y:S02]  /*9a40*/  IMAD R7, R7, UR5, R6 ;  /* 0x0000000507077c24 */ /* 0x000fe4000f8e0206 */
[----:B------:R-:W-:Y:S01]  /*9a50*/  FMUL R6, R9, UR4 ;  /* 0x0000000409067c20 */ /* 0x000fe20008400000 */
[----:B------:R-:W-:Y:S01]  /*9a60*/  ULDC UR4, c[0x0][0x618] ;  /* 0x0001860000047ab9 */ /* 0x000fe20000000800 */
[----:B------:R-:W-:Y:S01]  /*9a70*/  ULDC UR5, c[0x0][0x154] ;  /* 0x0000550000057ab9 */ /* 0x000fe20000000800 */
[----:B------:R-:W-:-:S03]  /*9a80*/  IMAD.IADD R5, R5, 0x1, R7 ;  /* 0x0000000105057824 */ /* 0x000fc600078e0207 */
[----:B------:R-:W3:Y:S02]  /*9a90*/  F2I.U32.TRUNC.NTZ R6, R6 ;  /* 0x0000000600067305 */ /* 0x000ee4000020f000 */
[----:B------:R-:W-:Y:S02]  /*9aa0*/  SHF.R.U64 R9, R4, UR4, R5 ;  /* 0x0000000404097c19 */ /* 0x000fe40008001205 */
[----:B-1----:R-:W-:-:S05]  /*9ab0*/  I2FP.F32.U32 R4, R12 ;  /* 0x0000000c00047245 */ /* 0x002fca0000201000 */
[----:B------:R-:W-:Y:S01]  /*9ac0*/  FMUL R22, R4, UR5 ;  /* 0x0000000504167c20 */ /* 0x000fe20008400000 */
[----:B------:R-:W-:Y:S01]  /*9ad0*/  SHF.R.U32.HI R4, RZ, UR4, R5 ;  /* 0x00000004ff047c19 */ /* 0x000fe20008011605 */
[----:B------:R-:W-:-:S03]  /*9ae0*/  ULDC UR4, c[0x0][0x658] ;  /* 0x0001960000047ab9 */ /* 0x000fc60000000800 */
[--C-:B------:R-:W-:Y:S01]  /*9af0*/  SHF.R.U64 R20, R9, UR6, R4.reuse ;  /* 0x0000000609147c19 */ /* 0x100fe20008001204 */
[----:B------:R-:W1:Y:S01]  /*9b00*/  F2I.U32.TRUNC.NTZ R22, R22 ;  /* 0x0000001600167305 */ /* 0x000e62000020f000 */
[----:B------:R-:W-:Y:S01]  /*9b10*/  SHF.R.U32.HI R5, RZ, UR6, R4 ;  /* 0x00000006ff057c19 */ /* 0x000fe20008011604 */
[----:B---3--:R-:W-:-:S03]  /*9b20*/  IMAD.MOV R6, RZ, RZ, -R6 ;  /* 0x000000ffff067224 */ /* 0x008fc600078e0a06 */
[--C-:B------:R-:W-:Y:S01]  /*9b30*/  SHF.R.U64 R15, R20, UR4, R5.reuse ;  /* 0x00000004140f7c19 */ /* 0x100fe20008001205 */
[----:B--2---:R-:W-:Y:S01]  /*9b40*/  IMAD R14, R25, R6, R14 ;  /* 0x00000006190e7224 */ /* 0x004fe200078e020e */
[----:B------:R-:W-:-:S03]  /*9b50*/  SHF.R.U32.HI R23, RZ, UR4, R5 ;  /* 0x00000004ff177c19 */ /* 0x000fc60008011605 */
[----:B------:R-:W-:Y:S02]  /*9b60*/  IMAD.MOV.U32 R4, RZ, RZ, R15 ;  /* 0x000000ffff047224 */ /* 0x000fe400078e000f */
[----:B------:R-:W-:Y:S01]  /*9b70*/  IMAD.MOV.U32 R5, RZ, RZ, R23 ;  /* 0x000000ffff057224 */ /* 0x000fe200078e0017 */
[----:B-1----:R-:W-:Y:S06]  /*9b80*/  @!P1 BRA `(.L_x_305) ;  /* 0x0000000000289947 */ /* 0x002fec0003800000 */
[----:B------:R-:W-:Y:S02]  /*9b90*/  ULDC UR4, c[0x0][0x64c] ;  /* 0x0001930000047ab9 */ /* 0x000fe40000000800 */
[----:B------:R-:W-:-:S05]  /*9ba0*/  IADD3 R5, P1, R15, UR4, RZ ;  /* 0x000000040f057c10 */ /* 0x000fca000ff3e0ff */
[----:B------:R-:W-:-:S04]  /*9bb0*/  IMAD.X R23, RZ, RZ, R23, P1 ;  /* 0x000000ffff177224 */ /* 0x000fc800008e0617 */
[----:B------:R-:W-:-:S04]  /*9bc0*/  IMAD.WIDE.U32 R6, R23, UR8, RZ ;  /* 0x0000000817067c25 */ /* 0x000fc8000f8e00ff */
[----:B------:R-:W-:-:S04]  /*9bd0*/  IMAD.WIDE.U32 R6, P1, R5, UR9, R6 ;  /* 0x0000000905067c25 */ /* 0x000fc8000f820006 */
[----:B------:R-:W-:-:S04]  /*9be0*/  IMAD.WIDE.U32 R4, R5, UR8, RZ ;  /* 0x0000000805047c25 */ /* 0x000fc8000f8e00ff */
[----:B------:R-:W-:Y:S01]  /*9bf0*/  IMAD.MOV.U32 R4, RZ, RZ, R7 ;  /* 0x000000ffff047224 */ /* 0x000fe200078e0007 */
[----:B------:R-:W-:Y:S01]  /*9c00*/  IADD3 RZ, P3, R5, R6, RZ ;  /* 0x0000000605ff7210 */ /* 0x000fe20007f7e0ff */
[----:B------:R-:W-:-:S04]  /*9c10*/  IMAD.X R5, RZ, RZ, RZ, P1 ;  /* 0x000000ffff057224 */ /* 0x000fc800008e06ff */
[----:B------:R-:W-:-:S08]  /*9c20*/  IMAD.WIDE.U32.X R4, R23, UR9, R4, P3 ;  /* 0x0000000917047c25 */ /* 0x000fd000098e0404 */
.L_x_305:
[----:B------:R-:W-:Y:S01]  /*9c30*/  ISETP.NE.AND P1, PT, R2, 0x1, PT ;  /* 0x000000010200780c */ /* 0x000fe20003f25270 */
[----:B------:R-:W-:Y:S01]  /*9c40*/  ULDC UR4, c[0x0][0x648] ;  /* 0x0001920000047ab9 */ /* 0x000fe20000000800 */
[----:B------:R-:W-:Y:S01]  /*9c50*/  LOP3.LUT R20, R20, UR17, RZ, 0xc0, !PT ;  /* 0x0000001114147c12 */ /* 0x000fe2000f8ec0ff */
[----:B------:R-:W-:Y:S01]  /*9c60*/  IMAD.MOV R22, RZ, RZ, -R22 ;  /* 0x000000ffff167224 */ /* 0x000fe200078e0a16 */
[----:B------:R-:W-:Y:S01]  /*9c70*/  SHF.R.U64 R5, R4, UR4, R5 ;  /* 0x0000000404057c19 */ /* 0x000fe20008001205 */
[----:B------:R-:W-:Y:S01]  /*9c80*/  ULDC UR4, c[0x0][0x638] ;  /* 0x00018e0000047ab9 */ /* 0x000fe20000000800 */
[----:B------:R-:W-:Y:S01]  /*9c90*/  LOP3.LUT R6, R9, UR16, RZ, 0xc0, !PT ;  /* 0x0000001009067c12 */ /* 0x000fe2000f8ec0ff */
[----:B------:R-:W-:Y:S02]  /*9ca0*/  ULDC UR5, c[0x0][0x610] ;  /* 0x0001840000057ab9 */ /* 0x000fe40000000800 */
[----:B------:R-:W-:Y:S02]  /*9cb0*/  IMAD.MOV R4, RZ, RZ, -R5 ;  /* 0x000000ffff047224 */ /* 0x000fe400078e0a05 */
[----:B------:R-:W-:-:S02]  /*9cc0*/  IMAD R5, R5, UR18, R20 ;  /* 0x0000001205057c24 */ /* 0x000fc4000f8e0214 */
[----:B0-----:R-:W-:Y:S02]  /*9cd0*/  @P1 IMAD R14, R21, R22, R12 ;  /* 0x00000016150e1224 */ /* 0x001fe400078e020c */
[----:B------:R-:W-:Y:S01]  /*9ce0*/  IMAD R15, R4, UR4, R15 ;  /* 0x00000004040f7c24 */ /* 0x000fe2000f8e020f */
[----:B------:R-:W-:Y:S01]  /*9cf0*/  ULDC UR4, c[0x0][0x600] ;  /* 0x0001800000047ab9 */ /* 0x000fe20000000800 */
[----:B------:R-:W-:Y:S02]  /*9d00*/  IMAD R14, R5, UR5, R14 ;  /* 0x00000005050e7c24 */ /* 0x000fe4000f8e020e */
[----:B------:R-:W-:Y:S02]  /*9d10*/  IMAD R15, R15, UR4, R6 ;  /* 0x000000040f0f7c24 */ /* 0x000fe4000f8e0206 */
[----:B------:R-:W-:-:S03]  /*9d20*/  IMAD.MOV.U32 R4, RZ, RZ, 0x1 ;  /* 0x00000001ff047424 */ /* 0x000fc600078e00ff */
[----:B------:R-:W-:Y:S02]  /*9d30*/  SEL R9, R15, R14, !P1 ;  /* 0x0000000e0f097207 */ /* 0x000fe40004800000 */
[----:B------:R-:W-:-:S07]  /*9d40*/  SEL R7, R14, R15, !P1 ;  /* 0x0000000f0e077207 */ /* 0x000fce0004800000 */
.L_x_303:
[----:B------:R-:W-:Y:S05]  /*9d50*/  BSYNC B1 ;  /* 0x0000000000017941 */ /* 0x000fea0003800000 */
.L_x_302:
[----:B------:R-:W-:-:S13]  /*9d60*/  LOP3.LUT P1, RZ, R4, 0xff, RZ, 0xc0, !PT ;  /* 0x000000ff04ff7812 */ /* 0x000fda000782c0ff */
[----:B------:R-:W-:Y:S05]  /*9d70*/  @P1 BRA `(.L_x_306) ;  /* 0xfffffff400481947 */ /* 0x000fea000383ffff */
[----:B------:R-:W-:Y:S05]  /*9d80*/  BSYNC B0 ;  /* 0x0000000000007941 */ /* 0x000fea0003800000 */
.L_x_294:
[----:B------:R-:W-:-:S03]  /*9d90*/  UMOV UR4, 0xffffffff ;  /* 0xffffffff00047882 */ /* 0x000fc60000000000 */
[----:B------:R-:W-:Y:S05]  /*9da0*/  BRA.DIV UR4, `(.L_x_307) ;  /* 0x0000000604147947 */ /* 0x000fea000b800000 */
[----:B------:R-:W-:-:S13]  /*9db0*/  ELECT P6, URZ, PT ;  /* 0x00000000003f782f */ /* 0x000fda00038c0000 */
.L_x_321:
[----:B------:R-:W-:Y:S04]  /*9dc0*/  BSSY B0, `(.L_x_308) ;  /* 0x000002b000007945 */ /* 0x000fe80003800000 */
[----:B------:R-:W-:Y:S05]  /*9dd0*/  @!P6 BRA `(.L_x_309) ;  /* 0x0000000000a4e947 */ /* 0x000fea0003800000 */
[----:B------:R-:W-:-:S04]  /*9de0*/  LOP3.LUT R19, R19, 0x2, RZ, 0xfc, !PT ;  /* 0x0000000213137812 */ /* 0x000fc800078efcff */
[----:B------:R-:W-:-:S13]  /*9df0*/  ISETP.NE.AND P0, PT, R19, 0x3, PT ;  /* 0x000000031300780c */ /* 0x000fda0003f05270 */
[----:B------:R-:W-:Y:S05]  /*9e00*/  @!P0 BRA `(.L_x_310) ;  /* 0x0000000000048947 */ /* 0x000fea0003800000 */
[----:B------:R-:W-:Y:S01]  /*9e10*/  BPT.TRAP 0x1 ;  /* 0x000000040000795c */ /* 0x000fe20000300000 */
.L_x_310:
[----:B------:R-:W0:Y:S01]  /*9e20*/  S2R R5, SR_CgaCtaId ;  /* 0x0000000000057919 */ /* 0x000e220000008800 */
[----:B------:R-:W-:Y:S02]  /*9e30*/  MOV R2, 0x400 ;  /* 0x0000040000027802 */ /* 0x000fe40000000f00 */
[----:B------:R-:W-:Y:S02]  /*9e40*/  SHF.L.U32 R4, R3, 0x1f, RZ ;  /* 0x0000001f03047819 */ /* 0x000fe400000006ff */
[----:B0-----:R-:W-:-:S05]  /*9e50*/  LEA R5, R5, R2, 0x18 ;  /* 0x0000000205057211 */ /* 0x001fca00078ec0ff */
[----:B------:R-:W-:-:S04]  /*9e60*/  VIADD R5, R5, 0x20 ;  /* 0x0000002005057836 */ /* 0x000fc80000000000 */
[C---:B------:R-:W-:Y:S02]  /*9e70*/  IMAD R7, R0.reuse, 0x8, R5 ;  /* 0x0000000800077824 */ /* 0x040fe400078e0205 */
[----:B------:R-:W-:Y:S02]  /*9e80*/  VIADD R0, R0, 0x1 ;  /* 0x0000000100007836 */ /* 0x000fe40000000000 */
[----:B------:R-:W0:Y:S03]  /*9e90*/  SYNCS.PHASECHK.TRANS64.TRYWAIT P0, [R7+URZ], R4 ;  /* 0x00000004070075a7 */ /* 0x000e26000800017f */
[----:B------:R-:W-:-:S04]  /*9ea0*/  ISETP.NE.AND P1, PT, R0, 0x4, PT ;  /* 0x000000040000780c */ /* 0x000fc80003f25270 */
[----:B------:R-:W-:Y:S02]  /*9eb0*/  SEL R2, RZ, 0x1, P1 ;  /* 0x00000001ff027807 */ /* 0x000fe40000800000 */
[----:B------:R-:W-:Y:S02]  /*9ec0*/  SEL R0, R0, RZ, P1 ;  /* 0x000000ff00007207 */ /* 0x000fe40000800000 */
[----:B------:R-:W-:-:S03]  /*9ed0*/  LOP3.LUT R9, R3, R2, RZ, 0x3c, !PT ;  /* 0x0000000203097212 */ /* 0x000fc600078e3cff */
[----:B------:R-:W-:Y:S01]  /*9ee0*/  IMAD R6, R0, 0x8, R5 ;  /* 0x0000000800067824 */ /* 0x000fe200078e0205 */
[----:B------:R-:W-:Y:S01]  /*9ef0*/  SHF.L.U32 R3, R9, 0x1f, RZ ;  /* 0x0000001f09037819 */ /* 0x000fe200000006ff */
[----:B0-----:R-:W-:Y:S06]  /*9f00*/  @!P0 BRA `(.L_x_311) ;  /* 0x0000000000dc8947 */ /* 0x001fec0003800000 */
.L_x_322:
[----:B------:R-:W1:Y:S01]  /*9f10*/  SYNCS.PHASECHK.TRANS64.TRYWAIT P0, [R6+URZ], R3 ;  /* 0x00000003060075a7 */ /* 0x000e62000800017f */
[----:B------:R-:W-:-:S05]  /*9f20*/  VIADD R0, R0, 0x1 ;  /* 0x0000000100007836 */ /* 0x000fca0000000000 */
[----:B------:R-:W-:-:S04]  /*9f30*/  ISETP.NE.AND P1, PT, R0, 0x4, PT ;  /* 0x000000040000780c */ /* 0x000fc80003f25270 */
[----:B------:R-:W-:Y:S02]  /*9f40*/  SEL R2, RZ, 0x1, P1 ;  /* 0x00000001ff027807 */ /* 0x000fe40000800000 */
[----:B------:R-:W-:Y:S02]  /*9f50*/  SEL R0, R0, RZ, P1 ;  /* 0x000000ff00007207 */ /* 0x000fe40000800000 */
[----:B------:R-:W-:-:S03]  /*9f60*/  LOP3.LUT R9, R9, R2, RZ, 0x3c, !PT ;  /* 0x0000000209097212 */ /* 0x000fc600078e3cff */
[----:B0-----:R-:W-:Y:S01]  /*9f70*/  IMAD R7, R0, 0x8, R5 ;  /* 0x0000000800077824 */ /* 0x001fe200078e0205 */
[----:B------:R-:W-:Y:S01]  /*9f80*/  SHF.L.U32 R4, R9, 0x1f, RZ ;  /* 0x0000001f09047819 */ /* 0x000fe200000006ff */
[----:B-1----:R-:W-:Y:S06]  /*9f90*/  @!P0 BRA `(.L_x_312) ;  /* 0x0000000000cc8947 */ /* 0x002fec0003800000 */
.L_x_323:
[----:B------:R-:W1:Y:S01]  /*9fa0*/  SYNCS.PHASECHK.TRANS64.TRYWAIT P0, [R7+URZ], R4 ;  /* 0x00000004070075a7 */ /* 0x000e62000800017f */
[----:B------:R-:W-:-:S05]  /*9fb0*/  VIADD R0, R0, 0x1 ;  /* 0x0000000100007836 */ /* 0x000fca0000000000 */
[----:B------:R-:W-:-:S04]  /*9fc0*/  ISETP.NE.AND P1, PT, R0, 0x4, PT ;  /* 0x000000040000780c */ /* 0x000fc80003f25270 */
[----:B------:R-:W-:Y:S02]  /*9fd0*/  SEL R2, RZ, 0x1, P1 ;  /* 0x00000001ff027807 */ /* 0x000fe40000800000 */
[----:B------:R-:W-:Y:S02]  /*9fe0*/  SEL R0, R0, RZ, P1 ;  /* 0x000000ff00007207 */ /* 0x000fe40000800000 */
[----:B------:R-:W-:Y:S01]  /*9ff0*/  LOP3.LUT R2, R9, R2, RZ, 0x3c, !PT ;  /* 0x0000000209027212 */ /* 0x000fe200078e3cff */
[----:B-1----:R-:W-:Y:S06]  /*a000*/  @!P0 BRA `(.L_x_313) ;  /* 0x0000000000c48947 */ /* 0x002fec0003800000 */
.L_x_324:
[----:B------:R-:W-:Y:S01]  /*a010*/  IMAD R5, R0, 0x8, R5 ;  /* 0x0000000800057824 */ /* 0x000fe200078e0205 */
[----:B------:R-:W-:-:S07]  /*a020*/  SHF.L.U32 R0, R2, 0x1f, RZ ;  /* 0x0000001f02007819 */ /* 0x000fce00000006ff */
.L_x_314:
[----:B--2---:R2:W3:Y:S02]  /*a030*/  SYNCS.PHASECHK.TRANS64.TRYWAIT P0, [R5+URZ], R0 ;  /* 0x00000000050075a7 */ /* 0x0044e4000800017f */
[----:B---3--:R-:W-:Y:S05]  /*a040*/  @!P0 NANOSLEEP.SYNCS 0x989680 ;  /* 0x009896800000895d */ /* 0x008fea0003900000 */
[----:B------:R-:W3:Y:S02]  /*a050*/  @!P0 SYNCS.PHASECHK.TRANS64 P0, [R5+URZ], R0 ;  /* 0x00000000050085a7 */ /* 0x000ee4000800007f */
[----:B---3--:R-:W-:Y:S05]  /*a060*/  @!P0 BRA `(.L_x_314) ;  /* 0xfffffffc00f08947 */ /* 0x008fea000383ffff */
.L_x_309:
[----:B------:R-:W-:Y:S05]  /*a070*/  BSYNC B0 ;  /* 0x0000000000007941 */ /* 0x000fea0003800000 */
.L_x_308:
[----:B------:R-:W-:Y:S05]  /*a080*/  EXIT ;  /* 0x000000000000794d */ /* 0x000fea0003800000 */
.L_x_17:
[----:B----4-:R4:W0:Y:S02]  /*a090*/  SYNCS.PHASECHK.TRANS64.TRYWAIT P1, [R3+URZ], R0 ;  /* 0x00000000030075a7 */ /* 0x010824000802017f */
[----:B0-----:R-:W-:Y:S05]  /*a0a0*/  @!P1 NANOSLEEP.SYNCS 0x989680 ;  /* 0x009896800000995d */ /* 0x001fea0003900000 */
[----:B------:R-:W0:Y:S02]  /*a0b0*/  @!P1 SYNCS.PHASECHK.TRANS64 P1, [R3+URZ], R0 ;  /* 0x00000000030095a7 */ /* 0x000e24000802007f */
[----:B0-----:R-:W-:Y:S05]  /*a0c0*/  @!P1 BRA `(.L_x_17) ;  /* 0xfffffffc00f09947 */ /* 0x001fea000383ffff */
[----:B------:R-:W-:Y:S05]  /*a0d0*/  BRA `(.L_x_16) ;  /* 0xffffff7000647947 */ /* 0x000fea000383ffff */
.L_x_22:
[----:B-1----:R1:W3:Y:S02]  /*a0e0*/  SYNCS.PHASECHK.TRANS64.TRYWAIT P1, [R5+URZ], R4 ;  /* 0x00000004050075a7 */ /* 0x0022e4000802017f */
[----:B---3--:R-:W-:Y:S05]  /*a0f0*/  @!P1 NANOSLEEP.SYNCS 0x989680 ;  /* 0x009896800000995d */ /* 0x008fea0003900000 */
[----:B------:R-:W3:Y:S02]  /*a100*/  @!P1 SYNCS.PHASECHK.TRANS64 P1, [R5+URZ], R4 ;  /* 0x00000004050095a7 */ /* 0x000ee4000802007f */
[----:B---3--:R-:W-:Y:S05]  /*a110*/  @!P1 BRA `(.L_x_22) ;  /* 0xfffffffc00f09947 */ /* 0x008fea000383ffff */
[----:B------:R-:W-:Y:S05]  /*a120*/  BRA `(.L_x_21) ;  /* 0xffffff7400a07947 */ /* 0x000fea000383ffff */
.L_x_295:
[----:B------:R-:W-:Y:S01]  /*a130*/  BSSY B1, `(.L_x_315) ;  /* 0x0000006000017945 */ /* 0x000fe20003800000 */
[----:B------:R-:W-:-:S07]  /*a140*/  IMAD.MOV.U32 R15, RZ, RZ, -0x1 ;  /* 0xffffffffff0f7424 */ /* 0x000fce00078e00ff */
[----:B------:R-:W-:Y:S05]  /*a150*/  WARPSYNC.COLLECTIVE R15, `(.L_x_316) ;  /* 0x000000000f0c7348 */ /* 0x000fea0003c00000 */
[----:B------:R-:W-:Y:S02]  /*a160*/  ELECT P6, UR62, PT ;  /* 0x00000000003e782f */ /* 0x000fe400038c0000 */
[----:B------:R-:W-:Y:S01]  /*a170*/  MOV R14, UR62 ;  /* 0x0000003e000e7c02 */ /* 0x000fe20008000f00 */
[----:B------:R-:W-:Y:S10]  /*a180*/  ENDCOLLECTIVE ;  /* 0x000000000000791b */ /* 0x000ff40003800000 */
.L_x_316:
[----:B------:R-:W-:Y:S05]  /*a190*/  BSYNC B1 ;  /* 0x0000000000017941 */ /* 0x000fea0003800000 */
.L_x_315:
[----:B------:R-:W-:Y:S05]  /*a1a0*/  BRA `(.L_x_317) ;  /* 0xfffffff000487947 */ /* 0x000fea000383ffff */
.L_x_298:
[----:B0-----:R0:W1:Y:S02]  /*a1b0*/  SYNCS.PHASECHK.TRANS64.TRYWAIT P1, [R12+URZ+0x20], R7 ;  /* 0x000020070c0075a7 */ /* 0x001064000802017f */
[----:B-1----:R-:W-:Y:S05]  /*a1c0*/  @!P1 NANOSLEEP.SYNCS 0x989680 ;  /* 0x009896800000995d */ /* 0x002fea0003900000 */
[----:B------:R-:W1:Y:S02]  /*a1d0*/  @!P1 SYNCS.PHASECHK.TRANS64 P1, [R12+URZ+0x20], R7 ;  /* 0x000020070c0095a7 */ /* 0x000e64000802007f */
[----:B-1----:R-:W-:Y:S05]  /*a1e0*/  @!P1 BRA `(.L_x_298) ;  /* 0xfffffffc00f09947 */ /* 0x002fea000383ffff */
[----:B------:R-:W-:Y:S05]  /*a1f0*/  BRA `(.L_x_318) ;  /* 0xfffffff0007c7947 */ /* 0x000fea000383ffff */
.L_x_307:
[----:B------:R-:W-:Y:S01]  /*a200*/  BSSY B0, `(.L_x_319) ;  /* 0x0000006000007945 */ /* 0x000fe20003800000 */
[----:B------:R-:W-:-:S07]  /*a210*/  IMAD.MOV.U32 R15, RZ, RZ, -0x1 ;  /* 0xffffffffff0f7424 */ /* 0x000fce00078e00ff */
[----:B------:R-:W-:Y:S05]  /*a220*/  WARPSYNC.COLLECTIVE R15, `(.L_x_320) ;  /* 0x000000000f0c7348 */ /* 0x000fea0003c00000 */
[----:B------:R-:W-:Y:S02]  /*a230*/  ELECT P6, UR62, PT ;  /* 0x00000000003e782f */ /* 0x000fe400038c0000 */
[----:B------:R-:W-:Y:S01]  /*a240*/  MOV R14, UR62 ;  /* 0x0000003e000e7c02 */ /* 0x000fe20008000f00 */
[----:B------:R-:W-:Y:S10]  /*a250*/  ENDCOLLECTIVE ;  /* 0x000000000000791b */ /* 0x000ff40003800000 */
.L_x_320:
[----:B------:R-:W-:Y:S05]  /*a260*/  BSYNC B0 ;  /* 0x0000000000007941 */ /* 0x000fea0003800000 */
.L_x_319:
[----:B------:R-:W-:Y:S05]  /*a270*/  BRA `(.L_x_321) ;  /* 0xfffffff800d07947 */ /* 0x000fea000383ffff */
.L_x_311:
[----:B0-----:R0:W1:Y:S02]  /*a280*/  SYNCS.PHASECHK.TRANS64.TRYWAIT P0, [R7+URZ], R4 ;  /* 0x00000004070075a7 */ /* 0x001064000800017f */
[----:B-1----:R-:W-:Y:S05]  /*a290*/  @!P0 NANOSLEEP.SYNCS 0x989680 ;  /* 0x009896800000895d */ /* 0x002fea0003900000 */
[----:B------:R-:W1:Y:S02]  /*a2a0*/  @!P0 SYNCS.PHASECHK.TRANS64 P0, [R7+URZ], R4 ;  /* 0x00000004070085a7 */ /* 0x000e64000800007f */
[----:B-1----:R-:W-:Y:S05]  /*a2b0*/  @!P0 BRA `(.L_x_311) ;  /* 0xfffffffc00f08947 */ /* 0x002fea000383ffff */
[----:B------:R-:W-:Y:S05]  /*a2c0*/  BRA `(.L_x_322) ;  /* 0xfffffffc00107947 */ /* 0x000fea000383ffff */
.L_x_312:
[----:B0-----:R0:W1:Y:S02]  /*a2d0*/  SYNCS.PHASECHK.TRANS64.TRYWAIT P0, [R6+URZ], R3 ;  /* 0x00000003060075a7 */ /* 0x001064000800017f */
[----:B-1----:R-:W-:Y:S05]  /*a2e0*/  @!P0 NANOSLEEP.SYNCS 0x989680 ;  /* 0x009896800000895d */ /* 0x002fea0003900000 */
[----:B------:R-:W1:Y:S02]  /*a2f0*/  @!P0 SYNCS.PHASECHK.TRANS64 P0, [R6+URZ], R3 ;  /* 0x00000003060085a7 */ /* 0x000e64000800007f */
[----:B-1----:R-:W-:Y:S05]  /*a300*/  @!P0 BRA `(.L_x_312) ;  /* 0xfffffffc00f08947 */ /* 0x002fea000383ffff */
[----:B------:R-:W-:Y:S05]  /*a310*/  BRA `(.L_x_323) ;  /* 0xfffffffc00207947 */ /* 0x000fea000383ffff */
.L_x_313:
[----:B-1----:R1:W2:Y:S02]  /*a320*/  SYNCS.PHASECHK.TRANS64.TRYWAIT P0, [R7+URZ], R4 ;  /* 0x00000004070075a7 */ /* 0x0022a4000800017f */
[----:B--2---:R-:W-:Y:S05]  /*a330*/  @!P0 NANOSLEEP.SYNCS 0x989680 ;  /* 0x009896800000895d */ /* 0x004fea0003900000 */
[----:B------:R-:W2:Y:S02]  /*a340*/  @!P0 SYNCS.PHASECHK.TRANS64 P0, [R7+URZ], R4 ;  /* 0x00000004070085a7 */ /* 0x000ea4000800007f */
[----:B--2---:R-:W-:Y:S05]  /*a350*/  @!P0 BRA `(.L_x_313) ;  /* 0xfffffffc00f08947 */ /* 0x004fea000383ffff */
[----:B------:R-:W-:Y:S05]  /*a360*/  BRA `(.L_x_324) ;  /* 0xfffffffc00287947 */ /* 0x000fea000383ffff */
.L_x_325:
[----:B------:R-:W-:-:S00]  /*a370*/  BRA `(.L_x_325) ;  /* 0xfffffffc00fc7947 */ /* 0x000fc0000383ffff */
[----:B------:R-:W-:-:S00]  /*a380*/  NOP ;  /* 0x0000000000007918 */ /* 0x000fc00000000000 */
[----:B------:R-:W-:-:S00]  /*a390*/  NOP ;  /* 0x0000000000007918 */ /* 0x000fc00000000000 */
[----:B------:R-:W-:-:S00]  /*a3a0*/  NOP ;  /* 0x0000000000007918 */ /* 0x000fc00000000000 */
[----:B------:R-:W-:-:S00]  /*a3b0*/  NOP ;  /* 0x0000000000007918 */ /* 0x000fc00000000000 */
[----:B------:R-:W-:-:S00]  /*a3c0*/  NOP ;  /* 0x0000000000007918 */ /* 0x000fc00000000000 */
[----:B------:R-:W-:-:S00]  /*a3d0*/  NOP ;  /* 0x0000000000007918 */ /* 0x000fc00000000000 */
[----:B------:R-:W-:-:S00]  /*a3e0*/  NOP ;  /* 0x0000000000007918 */ /* 0x000fc00000000000 */
[----:B------:R-:W-:-:S00]  /*a3f0*/  NOP ;  /* 0x0000000000007918 */ /* 0x000fc00000000000 */
.L_x_326:


//--------------------- .nv.global.init           --------------------------
	.section	.nv.global.init,"aw",@progbits
.nv.global.init:
	.type		$str$22,@object
	.size		$str$22,($str$23 - $str$22)
$str$22:
        /*0000*/ 	.byte	0x6b, 0x5f, 0x74, 0x69, 0x6c, 0x65, 0x5f, 0x63, 0x6f, 0x75, 0x6e, 0x74, 0x20, 0x3e, 0x3d, 0x20
        /*0010*/ 	.byte	0x31, 0x00
	.type		$str$23,@object
	.size		$str$23,(__unnamed_1 - $str$23)
$str$23:
        /*0012*/ 	.byte	0x2f, 0x74, 0x6d, 0x70, 0x2f, 0x63, 0x75, 0x74, 0x6c, 0x61, 0x73, 0x73, 0x5f, 0x73, 0x77, 0x65
        /*0022*/ 	.byte	0x65, 0x70, 0x5f, 0x73, 0x72, 0x63, 0x2f, 0x69, 0x6e, 0x63, 0x6c, 0x75, 0x64, 0x65, 0x2f, 0x63
        /*0032*/ 	.byte	0x75, 0x74, 0x6c, 0x61, 0x73, 0x73, 0x2f, 0x67, 0x65, 0x6d, 0x6d, 0x2f, 0x63, 0x6f, 0x6c, 0x6c
        /*0042*/ 	.byte	0x65, 0x63, 0x74, 0x69, 0x76, 0x65, 0x2f, 0x73, 0x6d, 0x39, 0x30, 0x5f, 0x6d, 0x6d, 0x61, 0x5f
        /*0052*/ 	.byte	0x74, 0x6d, 0x61, 0x5f, 0x67, 0x6d, 0x6d, 0x61, 0x5f, 0x73, 0x73, 0x5f, 0x77, 0x61, 0x72, 0x70
        /*0062*/ 	.byte	0x73, 0x70, 0x65, 0x63, 0x69, 0x61, 0x6c, 0x69, 0x7a, 0x65, 0x64, 0x2e, 0x68, 0x70, 0x70, 0x00
	.type		__unnamed_1,@object
	.size		__unnamed_1,(.L_0 - __unnamed_1)
__unnamed_1:
        /*0072*/ 	.byte	0x76, 0x6f, 0x69, 0x64, 0x20, 0x63, 0x75, 0x74, 0x6c, 0x61, 0x73, 0x73, 0x3a, 0x3a, 0x67, 0x65
        /* <DEDUP_REMOVED lines=172> */
        /*0b42*/ 	.byte	0x74, 0x69, 0x74, 0x79, 0x5d, 0x00
.L_0:


//--------------------- .nv.shared._ZN7cutlass13device_kernelINS_4gemm6kernel13GemmUniversalIN4cute5tupleIJiiiiEEENS1_10collective13CollectiveMmaINS1_34MainloopSm90TmaGmmaWarpSpecializedILi4ENS5_IJNS4_1CILi1EEESB_SB_EEENS1_35KernelTmaWarpSpecializedCooperativeEEENS5_IJNSA_ILi256EEENSA_ILi128EEESG_EEEaNS5_IJlSB_lEEEaSI_NS4_8TiledMMAINS4_8MMA_AtomIJNS4_4SM904GMMA27MMA_64x128x32_S32S8S8_SS_TNEEEENS4_6LayoutINS5_IJNSA_ILi2EEESB_SB_EEENS5_IJSB_NSA_ILi0EEESS_EEEEENS5_IJNS4_10UnderscoreESV_SV_EEEEENS4_13SM90_TMA_LOADENS4_14ComposedLayoutINS4_7SwizzleILi3ELi4ELi3EEENS4_18smem_ptr_flag_bitsILi8EEENSP_INS5_IJNSA_ILi8EEESG_EEENS5_IJSG_SB_EEEEEEEvNS4_8identityESY_S18_vS19_EENS_8epilogue10collective6detail29Sm90TmaWarpSpecializedAdapterINS1C_15DefaultEpilogueIaSI_SI_NS1B_6thread17LinearCombinationIaLi1EiiLNS1G_9ScaleType4KindE0ELNS_15FloatRoundStyleE2EaEENS1_15EpilogueDefaultEEEEEvvEEEEvNT_6ParamsE --------------------------
	.section	.nv.shared._ZN7cutlass13device_kernelINS_4gemm6kernel13GemmUniversalIN4cute5tupleIJiiiiEEENS1_10collective13CollectiveMmaINS1_34MainloopSm90TmaGmmaWarpSpecializedILi4ENS5_IJNS4_1CILi1EEESB_SB_EEENS1_35KernelTmaWarpSpecializedCooperativeEEENS5_IJNSA_ILi256EEENSA_ILi128EEESG_EEEaNS5_IJlSB_lEEEaSI_NS4_8TiledMMAINS4_8MMA_AtomIJNS4_4SM904GMMA27MMA_64x128x32_S32S8S8_SS_TNEEEENS4_6LayoutINS5_IJNSA_ILi2EEESB_SB_EEENS5_IJSB_NSA_ILi0EEESS_EEEEENS5_IJNS4_10UnderscoreESV_SV_EEEEENS4_13SM90_TMA_LOADENS4_14ComposedLayoutINS4_7SwizzleILi3ELi4ELi3EEENS4_18smem_ptr_flag_bitsILi8EEENSP_INS5_IJNSA_ILi8EEESG_EEENS5_IJSG_SB_EEEEEEEvNS4_8identityESY_S18_vS19_EENS_8epilogue10collective6detail29Sm90TmaWarpSpecializedAdapterINS1C_15DefaultEpilogueIaSI_SI_NS1B_6thread17LinearCombinationIaLi1EiiLNS1G_9ScaleType4KindE0ELNS_15FloatRoundStyleE2EaEENS1_15EpilogueDefaultEEEEEvvEEEEvNT_6ParamsE,"aw",@nobits
	.sectionflags	@""
	.align	16
	.zero		1024


//--------------------- .nv.shared.reserved.0     --------------------------
	.section	.nv.shared.reserved.0,"aw",@nobits
	.weak		__nv_reservedSMEM_offset_0_alias
	.size		__nv_reservedSMEM_offset_0_alias, 0, 0
	.other		__nv_reservedSMEM_offset_0_alias,@"STO_CUDA_RESERVED_SHARED STV_DEFAULT"
__nv_reservedSMEM_offset_0_alias:
	.zero		0


//--------------------- .nv.global                --------------------------
	.section	.nv.global,"aw",@nobits
.nv.global:
	.type		_ZN39_INTERNAL_6ff7c5d0_4_k_cu_5f2dcd08_43374cute1_E,@object
	.size		_ZN39_INTERNAL_6ff7c5d0_4_k_cu_5f2dcd08_43374cute1_E,(_ZN39_INTERNAL_6ff7c5d0_4_k_cu_5f2dcd08_43374cuda3std3__45__cpo6cbeginE - _ZN39_INTERNAL_6ff7c5d0_4_k_cu_5f2dcd08_43374cute1_E)
_ZN39_INTERNAL_6ff7c5d0_4_k_cu_5f2dcd08_43374cute1_E:
	.zero		1
	.type		_ZN39_INTERNAL_6ff7c5d0_4_k_cu_5f2dcd08_43374cuda3std3__45__cpo6cbeginE,@object
	.size		_ZN39_INTERNAL_6ff7c5d0_4_k_cu_5f2dcd08_43374cuda3std3__45__cpo6cbeginE,(_ZN39_INTERNAL_6ff7c5d0_4_k_cu_5f2dcd08_43374cuda3std3__48in_placeE - _ZN39_INTERNAL_6ff7c5d0_4_k_cu_5f2dcd08_43374cuda3std3__45__cpo6cbeginE)
_ZN39_INTERNAL_6ff7c5d0_4_k_cu_5f2dcd08_43374cuda3std3__45__cpo6cbeginE:
	.zero		1
	.type		_ZN39_INTERNAL_6ff7c5d0_4_k_cu_5f2dcd08_43374cuda3std3__48in_placeE,@object
	.size		_ZN39_INTERNAL_6ff7c5d0_4_k_cu_5f2dcd08_43374cuda3std3__48in_placeE,(_ZN39_INTERNAL_6ff7c5d0_4_k_cu_5f2dcd08_43374cuda3std6ranges3__45__cpo9iter_moveE - _ZN39_INTERNAL_6ff7c5d0_4_k_cu_5f2dcd08_43374cuda3std3__48in_placeE)
_ZN39_INTERNAL_6ff7c5d0_4_k_cu_5f2dcd08_43374cuda3std3__48in_placeE:
	.zero		1
	.type		_ZN39_INTERNAL_6ff7c5d0_4_k_cu_5f2dcd08_43374cuda3std6ranges3__45__cpo9iter_moveE,@object
	.size		_ZN39_INTERNAL_6ff7c5d0_4_k_cu_5f2dcd08_43374cuda3std6ranges3__45__cpo9iter_moveE,(_ZN39_INTERNAL_6ff7c5d0_4_k_cu_5f2dcd08_43374cuda3std3__45__cpo5beginE - _ZN39_INTERNAL_6ff7c5d0_4_k_cu_5f2dcd08_43374cuda3std6ranges3__45__cpo9iter_moveE)
_ZN39_INTERNAL_6ff7c5d0_4_k_cu_5f2dcd08_43374cuda3std6ranges3__45__cpo9iter_moveE:
	.zero		1
	.type		_ZN39_INTERNAL_6ff7c5d0_4_k_cu_5f2dcd08_43374cuda3std3__45__cpo5beginE,@object
	.size		_ZN39_INTERNAL_6ff7c5d0_4_k_cu_5f2dcd08_43374cuda3std3__45__cpo5beginE,(_ZN39_INTERNAL_6ff7c5d0_4_k_cu_5f2dcd08_43374cuda3std3__441_GLOBAL__N__6ff7c5d0_4_k_cu_5f2dcd08_43376ignoreE - _ZN39_INTERNAL_6ff7c5d0_4_k_cu_5f2dcd08_43374cuda3std3__45__cpo5beginE)
_ZN39_INTERNAL_6ff7c5d0_4_k_cu_5f2dcd08_43374cuda3std3__45__cpo5beginE:
	.zero		1
	.type		_ZN39_INTERNAL_6ff7c5d0_4_k_cu_5f2dcd08_43374cuda3std3__441_GLOBAL__N__6ff7c5d0_4_k_cu_5f2dcd08_43376ignoreE,@object
	.size		_ZN39_INTERNAL_6ff7c5d0_4_k_cu_5f2dcd08_43374cuda3std3__441_GLOBAL__N__6ff7c5d0_4_k_cu_5f2dcd08_43376ignoreE,(_ZN39_INTERNAL_6ff7c5d0_4_k_cu_5f2dcd08_43374cute7productE - _ZN39_INTERNAL_6ff7c5d0_4_k_cu_5f2dcd08_43374cuda3std3__441_GLOBAL__N__6ff7c5d0_4_k_cu_5f2dcd08_43376ignoreE)
_ZN39_INTERNAL_6ff7c5d0_4_k_cu_5f2dcd08_43374cuda3std3__441_GLOBAL__N__6ff7c5d0_4_k_cu_5f2dcd08_43376ignoreE:
	.zero		1
	.type		_ZN39_INTERNAL_6ff7c5d0_4_k_cu_5f2dcd08_43374cute7productE,@object
	.size		_ZN39_INTERNAL_6ff7c5d0_4_k_cu_5f2dcd08_43374cute7productE,(_ZN39_INTERNAL_6ff7c5d0_4_k_cu_5f2dcd08_43374cuda3std3__45__cpo3endE - _ZN39_INTERNAL_6ff7c5d0_4_k_cu_5f2dcd08_43374cute7productE)
_ZN39_INTERNAL_6ff7c5d0_4_k_cu_5f2dcd08_43374cute7productE:
	.zero		1
	.type		_ZN39_INTERNAL_6ff7c5d0_4_k_cu_5f2dcd08_43374cuda3std3__45__cpo3endE,@object
	.size		_ZN39_INTERNAL_6ff7c5d0_4_k_cu_5f2dcd08_43374cuda3std3__45__cpo3endE,(_ZN39_INTERNAL_6ff7c5d0_4_k_cu_5f2dcd08_43374cuda3std3__419piecewise_constructE - _ZN39_INTERNAL_6ff7c5d0_4_k_cu_5f2dcd08_43374cuda3std3__45__cpo3endE)
_ZN39_INTERNAL_6ff7c5d0_4_k_cu_5f2dcd08_43374cuda3std3__45__cpo3endE:
	.zero		1
	.type		_ZN39_INTERNAL_6ff7c5d0_4_k_cu_5f2dcd08_43374cuda3std3__419piecewise_constructE,@object
	.size		_ZN39_INTERNAL_6ff7c5d0_4_k_cu_5f2dcd08_43374cuda3std3__419piecewise_constructE,(_ZN39_INTERNAL_6ff7c5d0_4_k_cu_5f2dcd08_43374cuda3std3__45__cpo4cendE - _ZN39_INTERNAL_6ff7c5d0_4_k_cu_5f2dcd08_43374cuda3std3__419piecewise_constructE)
_ZN39_INTERNAL_6ff7c5d0_4_k_cu_5f2dcd08_43374cuda3std3__419piecewise_constructE:
	.zero		1
	.type		_ZN39_INTERNAL_6ff7c5d0_4_k_cu_5f2dcd08_43374cuda3std3__45__cpo4cendE,@object
	.size		_ZN39_INTERNAL_6ff7c5d0_4_k_cu_5f2dcd08_43374cuda3std3__45__cpo4cendE,(_ZN39_INTERNAL_6ff7c5d0_4_k_cu_5f2dcd08_43374cuda3std6ranges3__45__cpo4swapE - _ZN39_INTERNAL_6ff7c5d0_4_k_cu_5f2dcd08_43374cuda3std3__45__cpo4cendE)
_ZN39_INTERNAL_6ff7c5d0_4_k_cu_5f2dcd08_43374cuda3std3__45__cpo4cendE:
	.zero		1
	.type		_ZN39_INTERNAL_6ff7c5d0_4_k_cu_5f2dcd08_43374cuda3std6ranges3__45__cpo4swapE,@object
	.size		_ZN39_INTERNAL_6ff7c5d0_4_k_cu_5f2dcd08_43374cuda3std6ranges3__45__cpo4swapE,(.L_8 - _ZN39_INTERNAL_6ff7c5d0_4_k_cu_5f2dcd08_43374cuda3std6ranges3__45__cpo4swapE)
_ZN39_INTERNAL_6ff7c5d0_4_k_cu_5f2dcd08_43374cuda3std6ranges3__45__cpo4swapE:
	.zero		1
.L_8:


//--------------------- .nv.constant0._ZN7cutlass13device_kernelINS_4gemm6kernel13GemmUniversalIN4cute5tupleIJiiiiEEENS1_10collective13CollectiveMmaINS1_34MainloopSm90TmaGmmaWarpSpecializedILi4ENS5_IJNS4_1CILi1EEESB_SB_EEENS1_35KernelTmaWarpSpecializedCooperativeEEENS5_IJNSA_ILi256EEENSA_ILi128EEESG_EEEaNS5_IJlSB_lEEEaSI_NS4_8TiledMMAINS4_8MMA_AtomIJNS4_4SM904GMMA27MMA_64x128x32_S32S8S8_SS_TNEEEENS4_6LayoutINS5_IJNSA_ILi2EEESB_SB_EEENS5_IJSB_NSA_ILi0EEESS_EEEEENS5_IJNS4_10UnderscoreESV_SV_EEEEENS4_13SM90_TMA_LOADENS4_14ComposedLayoutINS4_7SwizzleILi3ELi4ELi3EEENS4_18smem_ptr_flag_bitsILi8EEENSP_INS5_IJNSA_ILi8EEESG_EEENS5_IJSG_SB_EEEEEEEvNS4_8identityESY_S18_vS19_EENS_8epilogue10collective6detail29Sm90TmaWarpSpecializedAdapterINS1C_15DefaultEpilogueIaSI_SI_NS1B_6thread17LinearCombinationIaLi1EiiLNS1G_9ScaleType4KindE0ELNS_15FloatRoundStyleE2EaEENS1_15EpilogueDefaultEEEEEvvEEEEvNT_6ParamsE --------------------------
	.section	.nv.constant0._ZN7cutlass13device_kernelINS_4gemm6kernel13GemmUniversalIN4cute5tupleIJiiiiEEENS1_10collective13CollectiveMmaINS1_34MainloopSm90TmaGmmaWarpSpecializedILi4ENS5_IJNS4_1CILi1EEESB_SB_EEENS1_35KernelTmaWarpSpecializedCooperativeEEENS5_IJNSA_ILi256EEENSA_ILi128EEESG_EEEaNS5_IJlSB_lEEEaSI_NS4_8TiledMMAINS4_8MMA_AtomIJNS4_4SM904GMMA27MMA_64x128x32_S32S8S8_SS_TNEEEENS4_6LayoutINS5_IJNSA_ILi2EEESB_SB_EEENS5_IJSB_NSA_ILi0EEESS_EEEEENS5_IJNS4_10UnderscoreESV_SV_EEEEENS4_13SM90_TMA_LOADENS4_14ComposedLayoutINS4_7SwizzleILi3ELi4ELi3EEENS4_18smem_ptr_flag_bitsILi8EEENSP_INS5_IJNSA_ILi8EEESG_EEENS5_IJSG_SB_EEEEEEEvNS4_8identityESY_S18_vS19_EENS_8epilogue10collective6detail29Sm90TmaWarpSpecializedAdapterINS1C_15DefaultEpilogueIaSI_SI_NS1B_6thread17LinearCombinationIaLi1EiiLNS1G_9ScaleType4KindE0ELNS_15FloatRoundStyleE2EaEENS1_15EpilogueDefaultEEEEEvvEEEEvNT_6ParamsE,"a",@progbits
	.sectionflags	@""
	.align	4
.nv.constant0._ZN7cutlass13device_kernelINS_4gemm6kernel13GemmUniversalIN4cute5tupleIJiiiiEEENS1_10collective13CollectiveMmaINS1_34MainloopSm90TmaGmmaWarpSpecializedILi4ENS5_IJNS4_1CILi1EEESB_SB_EEENS1_35KernelTmaWarpSpecializedCooperativeEEENS5_IJNSA_ILi256EEENSA_ILi128EEESG_EEEaNS5_IJlSB_lEEEaSI_NS4_8TiledMMAINS4_8MMA_AtomIJNS4_4SM904GMMA27MMA_64x128x32_S32S8S8_SS_TNEEEENS4_6LayoutINS5_IJNSA_ILi2EEESB_SB_EEENS5_IJSB_NSA_ILi0EEESS_EEEEENS5_IJNS4_10UnderscoreESV_SV_EEEEENS4_13SM90_TMA_LOADENS4_14ComposedLayoutINS4_7SwizzleILi3ELi4ELi3EEENS4_18smem_ptr_flag_bitsILi8EEENSP_INS5_IJNSA_ILi8EEESG_EEENS5_IJSG_SB_EEEEEEEvNS4_8identityESY_S18_vS19_EENS_8epilogue10collective6detail29Sm90TmaWarpSpecializedAdapterINS1C_15DefaultEpilogueIaSI_SI_NS1B_6thread17LinearCombinationIaLi1EiiLNS1G_9ScaleType4KindE0ELNS_15FloatRoundStyleE2EaEENS1_15EpilogueDefaultEEEEEvvEEEEvNT_6ParamsE:
	.zero		1664


//--------------------- SYMBOLS --------------------------

	.type		.nv.reservedSmem.offset0,@object
	.size		.nv.reservedSmem.offset0,0x4
	.type		__assertfail,@function
